	.target	sm_100a

	.elftype	@"ET_EXEC"


//--------------------- .note.nv.tkinfo           --------------------------
	.section	.note.nv.tkinfo,"",@"SHT_NOTE"
	.sectionflags	@"SHF_NOTE_NV_TKINFO"
	.tkinfo
        /*0018*/ 	.word	0x00000002
        /*0030*/ 	.string	""
        /*0030*/ 	.string	"ptxas"
        /*0030*/ 	.string	"Cuda compilation tools, release 13.0, V13.0.88"
        /*0030*/ 	.string	"Build cuda_13.0.r13.0/compiler.36424714_0"
        /*0030*/ 	.string	"-arch sm_100a -m 64 "



//--------------------- .note.nv.cuinfo           --------------------------
	.section	.note.nv.cuinfo,"",@"SHT_NOTE"
	.sectionflags	@"SHF_NOTE_NV_CUINFO"
        /*0018*/ 	.short	0x0002
        /*001a*/ 	.short	0x0064
        /*001c*/ 	.short	0x0082
	.zero		2


//--------------------- .nv.info                  --------------------------
	.section	.nv.info,"",@"SHT_CUDA_INFO"
	.align	4


	//----- nvinfo : EIATTR_REGCOUNT
	.align		4
        /*0000*/ 	.byte	0x04, 0x2f
        /*0002*/ 	.short	(.L_19 - .L_18)
	.align		4
.L_18:
        /*0004*/ 	.word	index@(_ZN7cutlass13device_kernelINS_4gemm6kernel13GemmUniversalIN4cute5tupleIJiiiiEEENS1_10collective13CollectiveMmaINS1_35MainloopSm100TmaUmmaWarpSpecializedILi3ELi2ELi4ENS5_IJNS4_1CILi2EEENSA_ILi1EEESC_EEEEENS5_IJNSA_ILi64EEENSA_ILi160EEENSA_ILi128EEEEEENS_6half_tENS5_IJlSC_lEEESJ_SK_NS4_8TiledMMAINS4_8MMA_AtomIJNS4_20SM100_MMA_F16BF16_SSISJ_SJ_fLi64ELi160ELNS4_4UMMA5MajorE0ELSP_0ELNSO_7ScaleInE0ELSQ_0EEEEEENS4_6LayoutINS5_IJSC_SC_SC_EEENS5_IJNSA_ILi0EEESV_SV_EEEEENS5_IJNS4_10UnderscoreESY_SY_EEEEENS4_13SM90_TMA_LOADENS4_14ComposedLayoutINS4_7SwizzleILi3ELi4ELi3EEENS4_18smem_ptr_flag_bitsILi16EEENST_INS5_IJNSA_ILi8EEESF_EEENS5_IJSF_SC_EEEEEEEvNS4_8identityENS4_23SM90_TMA_LOAD_MULTICASTES1B_vS1C_EENS_8epilogue10collective18CollectiveEpilogueINS1F_23Sm100TmaWarpSpecializedILi2ELi1ELi80ELb1ELb0EEEJSI_NS5_IJNST_ISF_SC_EENST_ISG_SC_EEEEESJ_SK_SJ_SK_NS1F_6fusion15FusionCallbacksIS1J_NS1N_17LinearCombinationISJ_fSJ_fLNS_15FloatRoundStyleE2EEESI_S1M_JEEENS4_5SM1004TMEM4LOAD26SM100_TMEM_LOAD_16dp256b4xES11_NS12_INS13_ILi2ELi4ELi3EEES16_NST_INS5_IJS17_NSA_ILi32EEEEEENS5_IJS1Y_SC_EEEEEEENS4_17SM75_U32x4_LDSM_NENS4_14SM90_TMA_STOREES22_NS4_17SM90_U32x4_STSM_NENS4_39AutoVectorizingCopyWithAssumedAlignmentILi128EEEEEEvvEEEEvNT_6ParamsE)
        /*0008*/ 	.word	0x000000cb


	//----- nvinfo : EIATTR_FRAME_SIZE
	.align		4
.L_19:
        /*000c*/ 	.byte	0x04, 0x11
        /*000e*/ 	.short	(.L_21 - .L_20)
	.align		4
.L_20:
        /*0010*/ 	.word	index@($__internal_2_$__cuda_sm10x_tcgen05_guardrail_trap_unallocated_columns_being_dealloced)
        /*0014*/ 	.word	0x00000000


	//----- nvinfo : EIATTR_FRAME_SIZE
	.align		4
.L_21:
        /*0018*/ 	.byte	0x04, 0x11
        /*001a*/ 	.short	(.L_23 - .L_22)
	.align		4
.L_22:
        /*001c*/ 	.word	index@($__internal_1_$__cuda_sm10x_tcgen05_guardrail_trap_phase_invalid_during_alloc)
        /*0020*/ 	.word	0x00000000


	//----- nvinfo : EIATTR_FRAME_SIZE
	.align		4
.L_23:
        /*0024*/ 	.byte	0x04, 0x11
        /*0026*/ 	.short	(.L_25 - .L_24)
	.align		4
.L_24:
        /*0028*/ 	.word	index@($__internal_0_$__cuda_sm10x_tcgen05_guardrail_trap_col_being_dealloced_not_returned_by_alloc)
        /*002c*/ 	.word	0x00000000


	//----- nvinfo : EIATTR_FRAME_SIZE
	.align		4
.L_25:
        /*0030*/ 	.byte	0x04, 0x11
        /*0032*/ 	.short	(.L_27 - .L_26)
	.align		4
.L_26:
        /*0034*/ 	.word	index@(_ZN7cutlass13device_kernelINS_4gemm6kernel13GemmUniversalIN4cute5tupleIJiiiiEEENS1_10collective13CollectiveMmaINS1_35MainloopSm100TmaUmmaWarpSpecializedILi3ELi2ELi4ENS5_IJNS4_1CILi2EEENSA_ILi1EEESC_EEEEENS5_IJNSA_ILi64EEENSA_ILi160EEENSA_ILi128EEEEEENS_6half_tENS5_IJlSC_lEEESJ_SK_NS4_8TiledMMAINS4_8MMA_AtomIJNS4_20SM100_MMA_F16BF16_SSISJ_SJ_fLi64ELi160ELNS4_4UMMA5MajorE0ELSP_0ELNSO_7ScaleInE0ELSQ_0EEEEEENS4_6LayoutINS5_IJSC_SC_SC_EEENS5_IJNSA_ILi0EEESV_SV_EEEEENS5_IJNS4_10UnderscoreESY_SY_EEEEENS4_13SM90_TMA_LOADENS4_14ComposedLayoutINS4_7SwizzleILi3ELi4ELi3EEENS4_18smem_ptr_flag_bitsILi16EEENST_INS5_IJNSA_ILi8EEESF_EEENS5_IJSF_SC_EEEEEEEvNS4_8identityENS4_23SM90_TMA_LOAD_MULTICASTES1B_vS1C_EENS_8epilogue10collective18CollectiveEpilogueINS1F_23Sm100TmaWarpSpecializedILi2ELi1ELi80ELb1ELb0EEEJSI_NS5_IJNST_ISF_SC_EENST_ISG_SC_EEEEESJ_SK_SJ_SK_NS1F_6fusion15FusionCallbacksIS1J_NS1N_17LinearCombinationISJ_fSJ_fLNS_15FloatRoundStyleE2EEESI_S1M_JEEENS4_5SM1004TMEM4LOAD26SM100_TMEM_LOAD_16dp256b4xES11_NS12_INS13_ILi2ELi4ELi3EEES16_NST_INS5_IJS17_NSA_ILi32EEEEEENS5_IJS1Y_SC_EEEEEEENS4_17SM75_U32x4_LDSM_NENS4_14SM90_TMA_STOREES22_NS4_17SM90_U32x4_STSM_NENS4_39AutoVectorizingCopyWithAssumedAlignmentILi128EEEEEEvvEEEEvNT_6ParamsE)
        /*0038*/ 	.word	0x00000000


	//----- nvinfo : EIATTR_MIN_STACK_SIZE
	.align		4
.L_27:
        /*003c*/ 	.byte	0x04, 0x12
        /*003e*/ 	.short	(.L_29 - .L_28)
	.align		4
.L_28:
        /*0040*/ 	.word	index@(_ZN7cutlass13device_kernelINS_4gemm6kernel13GemmUniversalIN4cute5tupleIJiiiiEEENS1_10collective13CollectiveMmaINS1_35MainloopSm100TmaUmmaWarpSpecializedILi3ELi2ELi4ENS5_IJNS4_1CILi2EEENSA_ILi1EEESC_EEEEENS5_IJNSA_ILi64EEENSA_ILi160EEENSA_ILi128EEEEEENS_6half_tENS5_IJlSC_lEEESJ_SK_NS4_8TiledMMAINS4_8MMA_AtomIJNS4_20SM100_MMA_F16BF16_SSISJ_SJ_fLi64ELi160ELNS4_4UMMA5MajorE0ELSP_0ELNSO_7ScaleInE0ELSQ_0EEEEEENS4_6LayoutINS5_IJSC_SC_SC_EEENS5_IJNSA_ILi0EEESV_SV_EEEEENS5_IJNS4_10UnderscoreESY_SY_EEEEENS4_13SM90_TMA_LOADENS4_14ComposedLayoutINS4_7SwizzleILi3ELi4ELi3EEENS4_18smem_ptr_flag_bitsILi16EEENST_INS5_IJNSA_ILi8EEESF_EEENS5_IJSF_SC_EEEEEEEvNS4_8identityENS4_23SM90_TMA_LOAD_MULTICASTES1B_vS1C_EENS_8epilogue10collective18CollectiveEpilogueINS1F_23Sm100TmaWarpSpecializedILi2ELi1ELi80ELb1ELb0EEEJSI_NS5_IJNST_ISF_SC_EENST_ISG_SC_EEEEESJ_SK_SJ_SK_NS1F_6fusion15FusionCallbacksIS1J_NS1N_17LinearCombinationISJ_fSJ_fLNS_15FloatRoundStyleE2EEESI_S1M_JEEENS4_5SM1004TMEM4LOAD26SM100_TMEM_LOAD_16dp256b4xES11_NS12_INS13_ILi2ELi4ELi3EEES16_NST_INS5_IJS17_NSA_ILi32EEEEEENS5_IJS1Y_SC_EEEEEEENS4_17SM75_U32x4_LDSM_NENS4_14SM90_TMA_STOREES22_NS4_17SM90_U32x4_STSM_NENS4_39AutoVectorizingCopyWithAssumedAlignmentILi128EEEEEEvvEEEEvNT_6ParamsE)
        /*0044*/ 	.word	0x00000000
.L_29:


//--------------------- .nv.compat                --------------------------
	.section	.nv.compat,"",@"SHT_CUDA_COMPAT_INFO"
	.align	4
        /*0000*/ 	.byte	0x02, 0x09, 0x01, 0x00, 0x02, 0x02, 0x02, 0x00, 0x02, 0x05, 0x05, 0x00, 0x03, 0x07, 0x01, 0x01
        /*0010*/ 	.byte	0x02, 0x03, 0x01, 0x00, 0x02, 0x06, 0x01, 0x00, 0x04, 0x0b, 0x08, 0x00, 0x09, 0x00, 0x00, 0x00
        /*0020*/ 	.byte	0x00, 0x00, 0x00, 0x00


//--------------------- .nv.info._ZN7cutlass13device_kernelINS_4gemm6kernel13GemmUniversalIN4cute5tupleIJiiiiEEENS1_10collective13CollectiveMmaINS1_35MainloopSm100TmaUmmaWarpSpecializedILi3ELi2ELi4ENS5_IJNS4_1CILi2EEENSA_ILi1EEESC_EEEEENS5_IJNSA_ILi64EEENSA_ILi160EEENSA_ILi128EEEEEENS_6half_tENS5_IJlSC_lEEESJ_SK_NS4_8TiledMMAINS4_8MMA_AtomIJNS4_20SM100_MMA_F16BF16_SSISJ_SJ_fLi64ELi160ELNS4_4UMMA5MajorE0ELSP_0ELNSO_7ScaleInE0ELSQ_0EEEEEENS4_6LayoutINS5_IJSC_SC_SC_EEENS5_IJNSA_ILi0EEESV_SV_EEEEENS5_IJNS4_10UnderscoreESY_SY_EEEEENS4_13SM90_TMA_LOADENS4_14ComposedLayoutINS4_7SwizzleILi3ELi4ELi3EEENS4_18smem_ptr_flag_bitsILi16EEENST_INS5_IJNSA_ILi8EEESF_EEENS5_IJSF_SC_EEEEEEEvNS4_8identityENS4_23SM90_TMA_LOAD_MULTICASTES1B_vS1C_EENS_8epilogue10collective18CollectiveEpilogueINS1F_23Sm100TmaWarpSpecializedILi2ELi1ELi80ELb1ELb0EEEJSI_NS5_IJNST_ISF_SC_EENST_ISG_SC_EEEEESJ_SK_SJ_SK_NS1F_6fusion15FusionCallbacksIS1J_NS1N_17LinearCombinationISJ_fSJ_fLNS_15FloatRoundStyleE2EEESI_S1M_JEEENS4_5SM1004TMEM4LOAD26SM100_TMEM_LOAD_16dp256b4xES11_NS12_INS13_ILi2ELi4ELi3EEES16_NST_INS5_IJS17_NSA_ILi32EEEEEENS5_IJS1Y_SC_EEEEEEENS4_17SM75_U32x4_LDSM_NENS4_14SM90_TMA_STOREES22_NS4_17SM90_U32x4_STSM_NENS4_39AutoVectorizingCopyWithAssumedAlignmentILi128EEEEEEvvEEEEvNT_6ParamsE --------------------------
	.section	.nv.info._ZN7cutlass13device_kernelINS_4gemm6kernel13GemmUniversalIN4cute5tupleIJiiiiEEENS1_10collective13CollectiveMmaINS1_35MainloopSm100TmaUmmaWarpSpecializedILi3ELi2ELi4ENS5_IJNS4_1CILi2EEENSA_ILi1EEESC_EEEEENS5_IJNSA_ILi64EEENSA_ILi160EEENSA_ILi128EEEEEENS_6half_tENS5_IJlSC_lEEESJ_SK_NS4_8TiledMMAINS4_8MMA_AtomIJNS4_20SM100_MMA_F16BF16_SSISJ_SJ_fLi64ELi160ELNS4_4UMMA5MajorE0ELSP_0ELNSO_7ScaleInE0ELSQ_0EEEEEENS4_6LayoutINS5_IJSC_SC_SC_EEENS5_IJNSA_ILi0EEESV_SV_EEEEENS5_IJNS4_10UnderscoreESY_SY_EEEEENS4_13SM90_TMA_LOADENS4_14ComposedLayoutINS4_7SwizzleILi3ELi4ELi3EEENS4_18smem_ptr_flag_bitsILi16EEENST_INS5_IJNSA_ILi8EEESF_EEENS5_IJSF_SC_EEEEEEEvNS4_8identityENS4_23SM90_TMA_LOAD_MULTICASTES1B_vS1C_EENS_8epilogue10collective18CollectiveEpilogueINS1F_23Sm100TmaWarpSpecializedILi2ELi1ELi80ELb1ELb0EEEJSI_NS5_IJNST_ISF_SC_EENST_ISG_SC_EEEEESJ_SK_SJ_SK_NS1F_6fusion15FusionCallbacksIS1J_NS1N_17LinearCombinationISJ_fSJ_fLNS_15FloatRoundStyleE2EEESI_S1M_JEEENS4_5SM1004TMEM4LOAD26SM100_TMEM_LOAD_16dp256b4xES11_NS12_INS13_ILi2ELi4ELi3EEES16_NST_INS5_IJS17_NSA_ILi32EEEEEENS5_IJS1Y_SC_EEEEEEENS4_17SM75_U32x4_LDSM_NENS4_14SM90_TMA_STOREES22_NS4_17SM90_U32x4_STSM_NENS4_39AutoVectorizingCopyWithAssumedAlignmentILi128EEEEEEvvEEEEvNT_6ParamsE,"",@"SHT_CUDA_INFO"
	.sectionflags	@""
	.align	4


	//----- nvinfo : EIATTR_CUDA_API_VERSION
	.align		4
        /*0000*/ 	.byte	0x04, 0x37
        /*0002*/ 	.short	(.L_31 - .L_30)
.L_30:
        /*0004*/ 	.word	0x00000082


	//----- nvinfo : EIATTR_KPARAM_INFO
	.align		4
.L_31:
        /*0008*/ 	.byte	0x04, 0x17
        /*000a*/ 	.short	(.L_33 - .L_32)
.L_32:
        /*000c*/ 	.word	0x00000000
        /*0010*/ 	.short	0x0000
        /*0012*/ 	.short	0x0000
        /*0014*/ 	.byte	0x00, 0xf0, 0x01, 0x20


	//----- nvinfo : EIATTR_AT_ENTRY_FRAGMENTS
	.align		4
.L_33:
        /*0018*/ 	.byte	0x04, 0x4f
        /*001a*/ 	.short	(.L_35 - .L_34)


	//   ....[0]....
.L_34:
        /*001c*/ 	.word	0x00000006


	//----- nvinfo : EIATTR_RESERVED_SMEM_USED
	.align		4
.L_35:
        /*0020*/ 	.byte	0x01, 0x41
	.zero		2


	//----- nvinfo : EIATTR_SPARSE_MMA_MASK
	.align		4
        /*0024*/ 	.byte	0x03, 0x50
        /*0026*/ 	.short	0x0000


	//----- nvinfo : EIATTR_TCGEN05_1CTA_USED
	.align		4
        /*0028*/ 	.byte	0x01, 0x51
	.zero		2


	//----- nvinfo : EIATTR_MAXREG_COUNT
	.align		4
        /*002c*/ 	.byte	0x03, 0x1b
        /*002e*/ 	.short	0x00ff


	//----- nvinfo : EIATTR_NUM_BARRIERS
	.align		4
        /*0030*/ 	.byte	0x02, 0x4c
        /*0032*/ 	.byte	0x07
	.zero		1


	//----- nvinfo : EIATTR_EXTERNS
	.align		4
        /*0034*/ 	.byte	0x04, 0x0f
        /*0036*/ 	.short	(.L_37 - .L_36)


	//   ....[0]....
	.align		4
.L_36:
        /*0038*/ 	.word	index@(__assertfail)


	//----- nvinfo : EIATTR_MERCURY_ISA_VERSION
	.align		4
.L_37:
        /*003c*/ 	.byte	0x03, 0x5f
        /*003e*/ 	.short	0x0101


	//----- nvinfo : EIATTR_INT_WARP_WIDE_INSTR_OFFSETS
	.align		4
        /*0040*/ 	.byte	0x04, 0x31
        /*0042*/ 	.short	(.L_39 - .L_38)


	//   ....[0]....
.L_38:
        /*0044*/ 	.word	0x00003eb0


	//   ....[1]....
        /*0048*/ 	.word	0x00003ed0


	//   ....[2]....
        /*004c*/ 	.word	0x00003f00


	//   ....[3]....
        /*0050*/ 	.word	0x00004b10


	//   ....[4]....
        /*0054*/ 	.word	0x00004b20


	//   ....[5]....
        /*0058*/ 	.word	0x00004ce0


	//   ....[6]....
        /*005c*/ 	.word	0x00004d00


	//   ....[7]....
        /*0060*/ 	.word	0x00004d60


	//   ....[8]....
        /*0064*/ 	.word	0x00004dc0


	//----- nvinfo : EIATTR_COOP_GROUP_MASK_REGIDS
	.align		4
.L_39:
        /*0068*/ 	.byte	0x04, 0x29
        /*006a*/ 	.short	(.L_41 - .L_40)


	//   ....[0]....
.L_40:
        /*006c*/ 	.word	0xffffffff


	//   ....[1]....
        /*0070*/ 	.word	0xffffffff


	//   ....[2]....
        /*0074*/ 	.word	0xffffffff


	//   ....[3]....
        /*0078*/ 	.word	0xffffffff


	//   ....[4]....
        /*007c*/ 	.word	0xffffffff


	//   ....[5]....
        /*0080*/ 	.word	0xffffffff


	//   ....[6]....
        /*0084*/ 	.word	0xffffffff


	//   ....[7]....
        /*0088*/ 	.word	0xffffffff


	//   ....[8]....
        /*008c*/ 	.word	0xffffffff


	//   ....[9]....
        /*0090*/ 	.word	0xffffffff


	//   ....[10]....
        /*0094*/ 	.word	0xffffffff


	//   ....[11]....
        /*0098*/ 	.word	0xffffffff


	//   ....[12]....
        /*009c*/ 	.word	0xffffffff


	//   ....[13]....
        /*00a0*/ 	.word	0xffffffff


	//----- nvinfo : EIATTR_COOP_GROUP_INSTR_OFFSETS
	.align		4
.L_41:
        /*00a4*/ 	.byte	0x04, 0x28
        /*00a6*/ 	.short	(.L_43 - .L_42)


	//   ....[0]....
.L_42:
        /*00a8*/ 	.word	0x00000080


	//   ....[1]....
        /*00ac*/ 	.word	0x000004e0


	//   ....[2]....
        /*00b0*/ 	.word	0x00000660


	//   ....[3]....
        /*00b4*/ 	.word	0x000007c0


	//   ....[4]....
        /*00b8*/ 	.word	0x000008c0


	//   ....[5]....
        /*00bc*/ 	.word	0x00000a30


	//   ....[6]....
        /*00c0*/ 	.word	0x00000bd0


	//   ....[7]....
        /*00c4*/ 	.word	0x00000d80


	//   ....[8]....
        /*00c8*/ 	.word	0x000020e0


	//   ....[9]....
        /*00cc*/ 	.word	0x00002ef0


	//   ....[10]....
        /*00d0*/ 	.word	0x00003100


	//   ....[11]....
        /*00d4*/ 	.word	0x00003130


	//   ....[12]....
        /*00d8*/ 	.word	0x00003d90


	//   ....[13]....
        /*00dc*/ 	.word	0x00003fc0


	//----- nvinfo : EIATTR_VRC_CTA_INIT_COUNT
	.align		4
.L_43:
        /*00e0*/ 	.byte	0x02, 0x4a
        /*00e2*/ 	.byte	0x80
	.zero		1


	//----- nvinfo : EIATTR_SYSCALL_OFFSETS
	.align		4
        /*00e4*/ 	.byte	0x04, 0x46
        /*00e6*/ 	.short	(.L_45 - .L_44)


	//   ....[0]....
.L_44:
        /*00e8*/ 	.word	0x00005970


	//   ....[1]....
        /*00ec*/ 	.word	0x00005a60


	//   ....[2]....
        /*00f0*/ 	.word	0x00006420


	//   ....[3]....
        /*00f4*/ 	.word	0x00006590


	//   ....[4]....
        /*00f8*/ 	.word	0x00006700


	//   ....[5]....
        /*00fc*/ 	.word	0x00006870


	//   ....[6]....
        /*0100*/ 	.word	0x000069e0


	//----- nvinfo : EIATTR_MBARRIER_INSTR_OFFSETS
	.align		4
.L_45:
        /*0104*/ 	.byte	0x04, 0x39
        /*0106*/ 	.short	(.L_47 - .L_46)


	//   ....[0]....
.L_46:
        /*0108*/ 	.word	0x000005f0
        /*010c*/ 	.word	0x000000ff
        /*0110*/ 	.word	0x00000000
        /*0114*/ 	.short	0x0100
        /*0116*/ 	.byte	0x04
	.zero		1


	//   ....[1]....
        /*0118*/ 	.word	0x00000600
        /*011c*/ 	.word	0x000000ff
        /*0120*/ 	.word	0x00000018
        /*0124*/ 	.short	0x0100
        /*0126*/ 	.byte	0x04
	.zero		1


	//   ....[2]....
        /*0128*/ 	.word	0x00000610
        /*012c*/ 	.word	0x000000ff
        /*0130*/ 	.word	0x00000008
        /*0134*/ 	.short	0x0100
        /*0136*/ 	.byte	0x04
	.zero		1


	//   ....[3]....
        /*0138*/ 	.word	0x00000620
        /*013c*/ 	.word	0x000000ff
        /*0140*/ 	.word	0x00000020
        /*0144*/ 	.short	0x0100
        /*0146*/ 	.byte	0x04
	.zero		1


	//   ....[4]....
        /*0148*/ 	.word	0x00000630
        /*014c*/ 	.word	0x000000ff
        /*0150*/ 	.word	0x00000010
        /*0154*/ 	.short	0x0100
        /*0156*/ 	.byte	0x04
	.zero		1


	//   ....[5]....
        /*0158*/ 	.word	0x00000640
        /*015c*/ 	.word	0x000000ff
        /*0160*/ 	.word	0x00000028
        /*0164*/ 	.short	0x0100
        /*0166*/ 	.byte	0x04
	.zero		1


	//   ....[6]....
        /*0168*/ 	.word	0x00000770
        /*016c*/ 	.word	0x000000ff
        /*0170*/ 	.word	0x00000030
        /*0174*/ 	.short	0x0100
        /*0176*/ 	.byte	0x04
	.zero		1


	//   ....[7]....
        /*0178*/ 	.word	0x00000780
        /*017c*/ 	.word	0x000000ff
        /*0180*/ 	.word	0x00000040
        /*0184*/ 	.short	0x0100
        /*0186*/ 	.byte	0x04
	.zero		1


	//   ....[8]....
        /*0188*/ 	.word	0x00000790
        /*018c*/ 	.word	0x000000ff
        /*0190*/ 	.word	0x00000038
        /*0194*/ 	.short	0x0100
        /*0196*/ 	.byte	0x04
	.zero		1


	//   ....[9]....
        /*0198*/ 	.word	0x000007a0
        /*019c*/ 	.word	0x000000ff
        /*01a0*/ 	.word	0x00000048
        /*01a4*/ 	.short	0x0100
        /*01a6*/ 	.byte	0x04
	.zero		1


	//   ....[10]....
        /*01a8*/ 	.word	0x00000890
        /*01ac*/ 	.word	0x000000ff
        /*01b0*/ 	.word	0x00000050
        /*01b4*/ 	.short	0x0100
        /*01b6*/ 	.byte	0x06
	.zero		1


	//   ....[11]....
        /*01b8*/ 	.word	0x000008a0
        /*01bc*/ 	.word	0x000000ff
        /*01c0*/ 	.word	0x00000058
        /*01c4*/ 	.short	0x0100
        /*01c6*/ 	.byte	0x06
	.zero		1


	//   ....[12]....
        /*01c8*/ 	.word	0x000009e0
        /*01cc*/ 	.word	0x000000ff
        /*01d0*/ 	.word	0x00000060
        /*01d4*/ 	.short	0x0100
        /*01d6*/ 	.byte	0x06
	.zero		1


	//   ....[13]....
        /*01d8*/ 	.word	0x000009f0
        /*01dc*/ 	.word	0x000000ff
        /*01e0*/ 	.word	0x00000070
        /*01e4*/ 	.short	0x0100
        /*01e6*/ 	.byte	0x06
	.zero		1


	//   ....[14]....
        /*01e8*/ 	.word	0x00000a00
        /*01ec*/ 	.word	0x000000ff
        /*01f0*/ 	.word	0x00000068
        /*01f4*/ 	.short	0x0100
        /*01f6*/ 	.byte	0x06
	.zero		1


	//   ....[15]....
        /*01f8*/ 	.word	0x00000a10
        /*01fc*/ 	.word	0x000000ff
        /*0200*/ 	.word	0x00000078
        /*0204*/ 	.short	0x0100
        /*0206*/ 	.byte	0x06
	.zero		1


	//   ....[16]....
        /*0208*/ 	.word	0x00000b40
        /*020c*/ 	.word	0x000000ff
        /*0210*/ 	.word	0x00000080
        /*0214*/ 	.short	0x0100
        /*0216*/ 	.byte	0x04
	.zero		1


	//   ....[17]....
        /*0218*/ 	.word	0x00000b50
        /*021c*/ 	.word	0x000000ff
        /*0220*/ 	.word	0x000000a0
        /*0224*/ 	.short	0x0100
        /*0226*/ 	.byte	0x04
	.zero		1


	//   ....[18]....
        /*0228*/ 	.word	0x00000b60
        /*022c*/ 	.word	0x000000ff
        /*0230*/ 	.word	0x00000088
        /*0234*/ 	.short	0x0100
        /*0236*/ 	.byte	0x04
	.zero		1


	//   ....[19]....
        /*0238*/ 	.word	0x00000b70
        /*023c*/ 	.word	0x000000ff
        /*0240*/ 	.word	0x000000a8
        /*0244*/ 	.short	0x0100
        /*0246*/ 	.byte	0x04
	.zero		1


	//   ....[20]....
        /*0248*/ 	.word	0x00000b80
        /*024c*/ 	.word	0x000000ff
        /*0250*/ 	.word	0x00000090
        /*0254*/ 	.short	0x0100
        /*0256*/ 	.byte	0x04
	.zero		1


	//   ....[21]....
        /*0258*/ 	.word	0x00000b90
        /*025c*/ 	.word	0x000000ff
        /*0260*/ 	.word	0x000000b0
        /*0264*/ 	.short	0x0100
        /*0266*/ 	.byte	0x04
	.zero		1


	//   ....[22]....
        /*0268*/ 	.word	0x00000ba0
        /*026c*/ 	.word	0x000000ff
        /*0270*/ 	.word	0x00000098
        /*0274*/ 	.short	0x0100
        /*0276*/ 	.byte	0x04
	.zero		1


	//   ....[23]....
        /*0278*/ 	.word	0x00000bb0
        /*027c*/ 	.word	0x000000ff
        /*0280*/ 	.word	0x000000b8
        /*0284*/ 	.short	0x0100
        /*0286*/ 	.byte	0x04
	.zero		1


	//   ....[24]....
        /*0288*/ 	.word	0x00000ca0
        /*028c*/ 	.word	0x000000ff
        /*0290*/ 	.word	0x000000c0
        /*0294*/ 	.short	0x0100
        /*0296*/ 	.byte	0x04
	.zero		1


	//   ....[25]....
        /*0298*/ 	.word	0x00000cb0
        /*029c*/ 	.word	0x000000ff
        /*02a0*/ 	.word	0x000000d0
        /*02a4*/ 	.short	0x0100
        /*02a6*/ 	.byte	0x04
	.zero		1


	//   ....[26]....
        /*02a8*/ 	.word	0x00000cc0
        /*02ac*/ 	.word	0x000000ff
        /*02b0*/ 	.word	0x000000c8
        /*02b4*/ 	.short	0x0100
        /*02b6*/ 	.byte	0x04
	.zero		1


	//   ....[27]....
        /*02b8*/ 	.word	0x00000cd0
        /*02bc*/ 	.word	0x000000ff
        /*02c0*/ 	.word	0x000000d8
        /*02c4*/ 	.short	0x0100
        /*02c6*/ 	.byte	0x04
	.zero		1


	//   ....[28]....
        /*02c8*/ 	.word	0x000017e0
        /*02cc*/ 	.word	0x00000003
        /*02d0*/ 	.word	0x000000d0
        /*02d4*/ 	.short	0x010a
        /*02d6*/ 	.byte	0xff
	.zero		1


	//   ....[29]....
        /*02d8*/ 	.word	0x00001810
        /*02dc*/ 	.word	0x00000003
        /*02e0*/ 	.word	0x000000c0
        /*02e4*/ 	.short	0x0101
        /*02e6*/ 	.byte	0xff
	.zero		1


	//   ....[30]....
        /*02e8*/ 	.word	0x000018e0
        /*02ec*/ 	.word	0x000000ff
        /*02f0*/ 	.word	0x00000018
        /*02f4*/ 	.short	0x010a
        /*02f6*/ 	.byte	0x05
	.zero		1


	//   ....[31]....
        /*02f8*/ 	.word	0x00001960
        /*02fc*/ 	.word	0x000000ff
        /*0300*/ 	.word	0x00000018
        /*0304*/ 	.short	0x010a
        /*0306*/ 	.byte	0x21
	.zero		1


	//   ....[32]....
        /*0308*/ 	.word	0x00001af0
        /*030c*/ 	.word	0x000000ff
        /*0310*/ 	.word	0x00000018
        /*0314*/ 	.short	0x010a
        /*0316*/ 	.byte	0x05
	.zero		1


	//   ....[33]....
        /*0318*/ 	.word	0x00001ce0
        /*031c*/ 	.word	0x000000ff
        /*0320*/ 	.word	0x00000058
        /*0324*/ 	.short	0x0101
        /*0326*/ 	.byte	0x0d
	.zero		1


	//   ....[34]....
        /*0328*/ 	.word	0x00001d00
        /*032c*/ 	.word	0x000000ff
        /*0330*/ 	.word	0x00000018
        /*0334*/ 	.short	0x010a
        /*0336*/ 	.byte	0x05
	.zero		1


	//   ....[35]....
        /*0338*/ 	.word	0x00001d80
        /*033c*/ 	.word	0x000000ff
        /*0340*/ 	.word	0x00000018
        /*0344*/ 	.short	0x010a
        /*0346*/ 	.byte	0x21
	.zero		1


	//   ....[36]....
        /*0348*/ 	.word	0x00001f10
        /*034c*/ 	.word	0x000000ff
        /*0350*/ 	.word	0x00000018
        /*0354*/ 	.short	0x010a
        /*0356*/ 	.byte	0x05
	.zero		1


	//   ....[37]....
        /*0358*/ 	.word	0x00002110
        /*035c*/ 	.word	0x00000003
        /*0360*/ 	.word	0x00000060
        /*0364*/ 	.short	0x010a
        /*0366*/ 	.byte	0xff
	.zero		1


	//   ....[38]....
        /*0368*/ 	.word	0x00002260
        /*036c*/ 	.word	0x00000000
        /*0370*/ 	.word	0x00000000
        /*0374*/ 	.short	0x0101
        /*0376*/ 	.byte	0xff
	.zero		1


	//   ....[39]....
        /*0378*/ 	.word	0x00002800
        /*037c*/ 	.word	0x000000ff
        /*0380*/ 	.word	0x00000000
        /*0384*/ 	.short	0x010a
        /*0386*/ 	.byte	0x04
	.zero		1


	//   ....[40]....
        /*0388*/ 	.word	0x00002890
        /*038c*/ 	.word	0x000000ff
        /*0390*/ 	.word	0x00000000
        /*0394*/ 	.short	0x010a
        /*0396*/ 	.byte	0x05
	.zero		1


	//   ....[41]....
        /*0398*/ 	.word	0x00002930
        /*039c*/ 	.word	0x00000000
        /*03a0*/ 	.word	0x00000000
        /*03a4*/ 	.short	0x010a
        /*03a6*/ 	.byte	0xff
	.zero		1


	//   ....[42]....
        /*03a8*/ 	.word	0x00002a50
        /*03ac*/ 	.word	0x00000002
        /*03b0*/ 	.word	0x000000c0
        /*03b4*/ 	.short	0x010a
        /*03b6*/ 	.byte	0xff
	.zero		1


	//   ....[43]....
        /*03b8*/ 	.word	0x00002ab0
        /*03bc*/ 	.word	0x00000004
        /*03c0*/ 	.word	0x00000000
        /*03c4*/ 	.short	0x0101
        /*03c6*/ 	.byte	0xff
	.zero		1


	//   ....[44]....
        /*03c8*/ 	.word	0x00002ad0
        /*03cc*/ 	.word	0x000000ff
        /*03d0*/ 	.word	0x00000070
        /*03d4*/ 	.short	0x010a
        /*03d6*/ 	.byte	0x04
	.zero		1


	//   ....[45]....
        /*03d8*/ 	.word	0x00002bf0
        /*03dc*/ 	.word	0x00000002
        /*03e0*/ 	.word	0x00000060
        /*03e4*/ 	.short	0x010a
        /*03e6*/ 	.byte	0xff
	.zero		1


	//   ....[46]....
        /*03e8*/ 	.word	0x00002d00
        /*03ec*/ 	.word	0x00000002
        /*03f0*/ 	.word	0x00000000
        /*03f4*/ 	.short	0x0101
        /*03f6*/ 	.byte	0xff
	.zero		1


	//   ....[47]....
        /*03f8*/ 	.word	0x00002d90
        /*03fc*/ 	.word	0x000000ff
        /*0400*/ 	.word	0x00000070
        /*0404*/ 	.short	0x0106
        /*0406*/ 	.byte	0x04
	.zero		1


	//   ....[48]....
        /*0408*/ 	.word	0x00002db0
        /*040c*/ 	.word	0x000000ff
        /*0410*/ 	.word	0x00000070
        /*0414*/ 	.short	0x010a
        /*0416*/ 	.byte	0x04
	.zero		1


	//   ....[49]....
        /*0418*/ 	.word	0x00002e40
        /*041c*/ 	.word	0x000000ff
        /*0420*/ 	.word	0x00000070
        /*0424*/ 	.short	0x0106
        /*0426*/ 	.byte	0x06
	.zero		1


	//   ....[50]....
        /*0428*/ 	.word	0x00002e80
        /*042c*/ 	.word	0x00000000
        /*0430*/ 	.word	0x00000070
        /*0434*/ 	.short	0x010a
        /*0436*/ 	.byte	0xff
	.zero		1


	//   ....[51]....
        /*0438*/ 	.word	0x00003450
        /*043c*/ 	.word	0x00000000
        /*0440*/ 	.word	0x00000060
        /*0444*/ 	.short	0x010a
        /*0446*/ 	.byte	0xff
	.zero		1


	//   ....[52]....
        /*0448*/ 	.word	0x00003550
        /*044c*/ 	.word	0x00000003
        /*0450*/ 	.word	0x00000000
        /*0454*/ 	.short	0x0101
        /*0456*/ 	.byte	0xff
	.zero		1


	//   ....[53]....
        /*0458*/ 	.word	0x00003560
        /*045c*/ 	.word	0x000000ff
        /*0460*/ 	.word	0x00000000
        /*0464*/ 	.short	0x010a
        /*0466*/ 	.byte	0x05
	.zero		1


	//   ....[54]....
        /*0468*/ 	.word	0x000035e0
        /*046c*/ 	.word	0x000000ff
        /*0470*/ 	.word	0x000000a0
        /*0474*/ 	.short	0x010a
        /*0476*/ 	.byte	0x2f
	.zero		1


	//   ....[55]....
        /*0478*/ 	.word	0x000036b0
        /*047c*/ 	.word	0x000000ff
        /*0480*/ 	.word	0x00000000
        /*0484*/ 	.short	0x010a
        /*0486*/ 	.byte	0x07
	.zero		1


	//   ....[56]....
        /*0488*/ 	.word	0x000037f0
        /*048c*/ 	.word	0x000000ff
        /*0490*/ 	.word	0x00000000
        /*0494*/ 	.short	0x010a
        /*0496*/ 	.byte	0x06
	.zero		1


	//   ....[57]....
        /*0498*/ 	.word	0x00003bc0
        /*049c*/ 	.word	0x000000ff
        /*04a0*/ 	.word	0x00000000
        /*04a4*/ 	.short	0x010a
        /*04a6*/ 	.byte	0x04
	.zero		1


	//   ....[58]....
        /*04a8*/ 	.word	0x00003c50
        /*04ac*/ 	.word	0x000000ff
        /*04b0*/ 	.word	0x00000000
        /*04b4*/ 	.short	0x010a
        /*04b6*/ 	.byte	0x05
	.zero		1


	//   ....[59]....
        /*04b8*/ 	.word	0x00003ce0
        /*04bc*/ 	.word	0x000000ff
        /*04c0*/ 	.word	0x00000000
        /*04c4*/ 	.short	0x010a
        /*04c6*/ 	.byte	0x05
	.zero		1


	//   ....[60]....
        /*04c8*/ 	.word	0x00003d70
        /*04cc*/ 	.word	0x000000ff
        /*04d0*/ 	.word	0x00000000
        /*04d4*/ 	.short	0x010a
        /*04d6*/ 	.byte	0x04
	.zero		1


	//   ....[61]....
        /*04d8*/ 	.word	0x00004250
        /*04dc*/ 	.word	0x00000003
        /*04e0*/ 	.word	0x00000060
        /*04e4*/ 	.short	0x010a
        /*04e6*/ 	.byte	0xff
	.zero		1


	//   ....[62]....
        /*04e8*/ 	.word	0x000043c0
        /*04ec*/ 	.word	0x00000000
        /*04f0*/ 	.word	0x00000000
        /*04f4*/ 	.short	0x0101
        /*04f6*/ 	.byte	0xff
	.zero		1


	//   ....[63]....
        /*04f8*/ 	.word	0x00004870
        /*04fc*/ 	.word	0x000000ff
        /*0500*/ 	.word	0x00000058
        /*0504*/ 	.short	0x010a
        /*0506*/ 	.byte	0x06
	.zero		1


	//   ....[64]....
        /*0508*/ 	.word	0x00004a40
        /*050c*/ 	.word	0x000000ff
        /*0510*/ 	.word	0x00000040
        /*0514*/ 	.short	0x010a
        /*0516*/ 	.byte	0x07
	.zero		1


	//   ....[65]....
        /*0518*/ 	.word	0x00004e00
        /*051c*/ 	.word	0x000000ff
        /*0520*/ 	.word	0x00000030
        /*0524*/ 	.short	0x010b
        /*0526*/ 	.byte	0x07
	.zero		1


	//   ....[66]....
        /*0528*/ 	.word	0x00004e10
        /*052c*/ 	.word	0x000000ff
        /*0530*/ 	.word	0x00000000
        /*0534*/ 	.short	0x0101
        /*0536*/ 	.byte	0x04
	.zero		1


	//   ....[67]....
        /*0538*/ 	.word	0x00004e60
        /*053c*/ 	.word	0x000000ff
        /*0540*/ 	.word	0x00000000
        /*0544*/ 	.short	0x010a
        /*0546*/ 	.byte	0x04
	.zero		1


	//   ....[68]....
        /*0548*/ 	.word	0x00004f00
        /*054c*/ 	.word	0x00000000
        /*0550*/ 	.word	0x00000000
        /*0554*/ 	.short	0x010a
        /*0556*/ 	.byte	0xff
	.zero		1


	//   ....[69]....
        /*0558*/ 	.word	0x00005230
        /*055c*/ 	.word	0x00000008
        /*0560*/ 	.word	0x00000060
        /*0564*/ 	.short	0x010a
        /*0566*/ 	.byte	0xff
	.zero		1


	//   ....[70]....
        /*0568*/ 	.word	0x000053b0
        /*056c*/ 	.word	0x00000000
        /*0570*/ 	.word	0x00000000
        /*0574*/ 	.short	0x0101
        /*0576*/ 	.byte	0xff
	.zero		1


	//   ....[71]....
        /*0578*/ 	.word	0x00005eb0
        /*057c*/ 	.word	0x00000000
        /*0580*/ 	.word	0x00000030
        /*0584*/ 	.short	0x010a
        /*0586*/ 	.byte	0xff
	.zero		1


	//   ....[72]....
        /*0588*/ 	.word	0x00005ef0
        /*058c*/ 	.word	0x00000097
        /*0590*/ 	.word	0x00000080
        /*0594*/ 	.short	0x010a
        /*0596*/ 	.byte	0xff
	.zero		1


	//   ....[73]....
        /*0598*/ 	.word	0x00005ff0
        /*059c*/ 	.word	0x00000000
        /*05a0*/ 	.word	0x00000030
        /*05a4*/ 	.short	0x010a
        /*05a6*/ 	.byte	0xff
	.zero		1


	//   ....[74]....
        /*05a8*/ 	.word	0x00006300
        /*05ac*/ 	.word	0x00000097
        /*05b0*/ 	.word	0x00000080
        /*05b4*/ 	.short	0x010a
        /*05b6*/ 	.byte	0xff
	.zero		1


	//   ....[75]....
        /*05b8*/ 	.word	0x00006c60
        /*05bc*/ 	.word	0x000000ff
        /*05c0*/ 	.word	0x00000000
        /*05c4*/ 	.short	0x0101
        /*05c6*/ 	.byte	0x04
	.zero		1


	//   ....[76]....
        /*05c8*/ 	.word	0x00008070
        /*05cc*/ 	.word	0x00000000
        /*05d0*/ 	.word	0x00000000
        /*05d4*/ 	.short	0x0101
        /*05d6*/ 	.byte	0xff
	.zero		1


	//   ....[77]....
        /*05d8*/ 	.word	0x00008310
        /*05dc*/ 	.word	0x00000003
        /*05e0*/ 	.word	0x000000d0
        /*05e4*/ 	.short	0x010a
        /*05e6*/ 	.byte	0xff
	.zero		1


	//   ....[78]....
        /*05e8*/ 	.word	0x00008370
        /*05ec*/ 	.word	0x00000000
        /*05f0*/ 	.word	0x00000018
        /*05f4*/ 	.short	0x010a
        /*05f6*/ 	.byte	0xff
	.zero		1


	//   ....[79]....
        /*05f8*/ 	.word	0x000083d0
        /*05fc*/ 	.word	0x00000000
        /*0600*/ 	.word	0x00000018
        /*0604*/ 	.short	0x010a
        /*0606*/ 	.byte	0xff
	.zero		1


	//   ....[80]....
        /*0608*/ 	.word	0x00008420
        /*060c*/ 	.word	0x00000003
        /*0610*/ 	.word	0x00000060
        /*0614*/ 	.short	0x010a
        /*0616*/ 	.byte	0xff
	.zero		1


	//   ....[81]....
        /*0618*/ 	.word	0x00008480
        /*061c*/ 	.word	0x00000000
        /*0620*/ 	.word	0x00000000
        /*0624*/ 	.short	0x010a
        /*0626*/ 	.byte	0xff
	.zero		1


	//   ....[82]....
        /*0628*/ 	.word	0x000084e0
        /*062c*/ 	.word	0x00000000
        /*0630*/ 	.word	0x00000000
        /*0634*/ 	.short	0x010a
        /*0636*/ 	.byte	0xff
	.zero		1


	//   ....[83]....
        /*0638*/ 	.word	0x00008530
        /*063c*/ 	.word	0x00000002
        /*0640*/ 	.word	0x000000c0
        /*0644*/ 	.short	0x010a
        /*0646*/ 	.byte	0xff
	.zero		1


	//   ....[84]....
        /*0648*/ 	.word	0x00008590
        /*064c*/ 	.word	0x00000002
        /*0650*/ 	.word	0x00000070
        /*0654*/ 	.short	0x010a
        /*0656*/ 	.byte	0xff
	.zero		1


	//   ....[85]....
        /*0658*/ 	.word	0x000085e0
        /*065c*/ 	.word	0x00000002
        /*0660*/ 	.word	0x00000060
        /*0664*/ 	.short	0x010a
        /*0666*/ 	.byte	0xff
	.zero		1


	//   ....[86]....
        /*0668*/ 	.word	0x00008640
        /*066c*/ 	.word	0x00000000
        /*0670*/ 	.word	0x00000070
        /*0674*/ 	.short	0x010a
        /*0676*/ 	.byte	0xff
	.zero		1


	//   ....[87]....
        /*0678*/ 	.word	0x00008690
        /*067c*/ 	.word	0x00000000
        /*0680*/ 	.word	0x00000060
        /*0684*/ 	.short	0x010a
        /*0686*/ 	.byte	0xff
	.zero		1


	//   ....[88]....
        /*0688*/ 	.word	0x000086f0
        /*068c*/ 	.word	0x00000003
        /*0690*/ 	.word	0x000000a0
        /*0694*/ 	.short	0x010a
        /*0696*/ 	.byte	0xff
	.zero		1


	//   ....[89]....
        /*0698*/ 	.word	0x00008750
        /*069c*/ 	.word	0x00000000
        /*06a0*/ 	.word	0x00000000
        /*06a4*/ 	.short	0x010a
        /*06a6*/ 	.byte	0xff
	.zero		1


	//   ....[90]....
        /*06a8*/ 	.word	0x000087b0
        /*06ac*/ 	.word	0x00000000
        /*06b0*/ 	.word	0x00000000
        /*06b4*/ 	.short	0x010a
        /*06b6*/ 	.byte	0xff
	.zero		1


	//   ....[91]....
        /*06b8*/ 	.word	0x00008810
        /*06bc*/ 	.word	0x00000000
        /*06c0*/ 	.word	0x00000000
        /*06c4*/ 	.short	0x010a
        /*06c6*/ 	.byte	0xff
	.zero		1


	//   ....[92]....
        /*06c8*/ 	.word	0x00008870
        /*06cc*/ 	.word	0x00000000
        /*06d0*/ 	.word	0x00000000
        /*06d4*/ 	.short	0x010a
        /*06d6*/ 	.byte	0xff
	.zero		1


	//   ....[93]....
        /*06d8*/ 	.word	0x000088d0
        /*06dc*/ 	.word	0x00000000
        /*06e0*/ 	.word	0x00000000
        /*06e4*/ 	.short	0x010a
        /*06e6*/ 	.byte	0xff
	.zero		1


	//   ....[94]....
        /*06e8*/ 	.word	0x00008920
        /*06ec*/ 	.word	0x00000003
        /*06f0*/ 	.word	0x00000060
        /*06f4*/ 	.short	0x010a
        /*06f6*/ 	.byte	0xff
	.zero		1


	//   ....[95]....
        /*06f8*/ 	.word	0x00008980
        /*06fc*/ 	.word	0x00000000
        /*0700*/ 	.word	0x00000058
        /*0704*/ 	.short	0x010a
        /*0706*/ 	.byte	0xff
	.zero		1


	//   ....[96]....
        /*0708*/ 	.word	0x000089e0
        /*070c*/ 	.word	0x00000003
        /*0710*/ 	.word	0x00000040
        /*0714*/ 	.short	0x010a
        /*0716*/ 	.byte	0xff
	.zero		1


	//   ....[97]....
        /*0718*/ 	.word	0x00008a40
        /*071c*/ 	.word	0x00000000
        /*0720*/ 	.word	0x00000000
        /*0724*/ 	.short	0x010a
        /*0726*/ 	.byte	0xff
	.zero		1


	//   ....[98]....
        /*0728*/ 	.word	0x00008a90
        /*072c*/ 	.word	0x00000008
        /*0730*/ 	.word	0x00000060
        /*0734*/ 	.short	0x010a
        /*0736*/ 	.byte	0xff
	.zero		1


	//   ....[99]....
        /*0738*/ 	.word	0x00008ae0
        /*073c*/ 	.word	0x00000000
        /*0740*/ 	.word	0x00000030
        /*0744*/ 	.short	0x010a
        /*0746*/ 	.byte	0xff
	.zero		1


	//   ....[100]....
        /*0748*/ 	.word	0x00008b30
        /*074c*/ 	.word	0x00000097
        /*0750*/ 	.word	0x00000080
        /*0754*/ 	.short	0x010a
        /*0756*/ 	.byte	0xff
	.zero		1


	//----- nvinfo : EIATTR_NUM_MBARRIERS
	.align		4
.L_47:
        /*0758*/ 	.byte	0x03, 0x38
        /*075a*/ 	.short	0x001c


	//----- nvinfo : EIATTR_EXIT_INSTR_OFFSETS
	.align		4
        /*075c*/ 	.byte	0x04, 0x1c
        /*075e*/ 	.short	(.L_49 - .L_48)


	//   ....[0]....
.L_48:
        /*0760*/ 	.word	0x00002960


	//   ....[1]....
        /*0764*/ 	.word	0x00002e50


	//   ....[2]....
        /*0768*/ 	.word	0x00002eb0


	//   ....[3]....
        /*076c*/ 	.word	0x00003fd0


	//   ....[4]....
        /*0770*/ 	.word	0x00004f30


	//   ....[5]....
        /*0774*/ 	.word	0x00004f70


	//   ....[6]....
        /*0778*/ 	.word	0x00008220


	//   ....[7]....
        /*077c*/ 	.word	0x000082a0


	//   ....[8]....
        /*0780*/ 	.word	0x000082d0


	//   ....[9]....
        /*0784*/ 	.word	0x00008300


	//----- nvinfo : EIATTR_MAX_THREADS
	.align		4
.L_49:
        /*0788*/ 	.byte	0x04, 0x05
        /*078a*/ 	.short	(.L_51 - .L_50)
.L_50:
        /*078c*/ 	.word	0x00000100
        /*0790*/ 	.word	0x00000001
        /*0794*/ 	.word	0x00000001


	//----- nvinfo : EIATTR_CRS_STACK_SIZE
	.align		4
.L_51:
        /*0798*/ 	.byte	0x04, 0x1e
        /*079a*/ 	.short	(.L_53 - .L_52)
.L_52:
        /*079c*/ 	.word	0x00000000


	//----- nvinfo : EIATTR_CBANK_PARAM_SIZE
	.align		4
.L_53:
        /*07a0*/ 	.byte	0x03, 0x19
        /*07a2*/ 	.short	0x0800


	//----- nvinfo : EIATTR_PARAM_CBANK
	.align		4
        /*07a4*/ 	.byte	0x04, 0x0a
        /*07a6*/ 	.short	(.L_55 - .L_54)
	.align		4
.L_54:
        /*07a8*/ 	.word	index@(.nv.constant0._ZN7cutlass13device_kernelINS_4gemm6kernel13GemmUniversalIN4cute5tupleIJiiiiEEENS1_10collective13CollectiveMmaINS1_35MainloopSm100TmaUmmaWarpSpecializedILi3ELi2ELi4ENS5_IJNS4_1CILi2EEENSA_ILi1EEESC_EEEEENS5_IJNSA_ILi64EEENSA_ILi160EEENSA_ILi128EEEEEENS_6half_tENS5_IJlSC_lEEESJ_SK_NS4_8TiledMMAINS4_8MMA_AtomIJNS4_20SM100_MMA_F16BF16_SSISJ_SJ_fLi64ELi160ELNS4_4UMMA5MajorE0ELSP_0ELNSO_7ScaleInE0ELSQ_0EEEEEENS4_6LayoutINS5_IJSC_SC_SC_EEENS5_IJNSA_ILi0EEESV_SV_EEEEENS5_IJNS4_10UnderscoreESY_SY_EEEEENS4_13SM90_TMA_LOADENS4_14ComposedLayoutINS4_7SwizzleILi3ELi4ELi3EEENS4_18smem_ptr_flag_bitsILi16EEENST_INS5_IJNSA_ILi8EEESF_EEENS5_IJSF_SC_EEEEEEEvNS4_8identityENS4_23SM90_TMA_LOAD_MULTICASTES1B_vS1C_EENS_8epilogue10collective18CollectiveEpilogueINS1F_23Sm100TmaWarpSpecializedILi2ELi1ELi80ELb1ELb0EEEJSI_NS5_IJNST_ISF_SC_EENST_ISG_SC_EEEEESJ_SK_SJ_SK_NS1F_6fusion15FusionCallbacksIS1J_NS1N_17LinearCombinationISJ_fSJ_fLNS_15FloatRoundStyleE2EEESI_S1M_JEEENS4_5SM1004TMEM4LOAD26SM100_TMEM_LOAD_16dp256b4xES11_NS12_INS13_ILi2ELi4ELi3EEES16_NST_INS5_IJS17_NSA_ILi32EEEEEENS5_IJS1Y_SC_EEEEEEENS4_17SM75_U32x4_LDSM_NENS4_14SM90_TMA_STOREES22_NS4_17SM90_U32x4_STSM_NENS4_39AutoVectorizingCopyWithAssumedAlignmentILi128EEEEEEvvEEEEvNT_6ParamsE)
        /*07ac*/ 	.short	0x0380
        /*07ae*/ 	.short	0x0800


	//----- nvinfo : EIATTR_SW_WAR
	.align		4
.L_55:
        /*07b0*/ 	.byte	0x04, 0x36
        /*07b2*/ 	.short	(.L_57 - .L_56)
.L_56:
        /*07b4*/ 	.word	0x00000008
.L_57:


//--------------------- .nv.callgraph             --------------------------
	.section	.nv.callgraph,"",@"SHT_CUDA_CALLGRAPH"
	.align	4
	.sectionentsize	8
	.align		4
        /*0000*/ 	.word	0x00000000
	.align		4
        /*0004*/ 	.word	0xffffffff
	.align		4
        /*0008*/ 	.word	index@(_ZN7cutlass13device_kernelINS_4gemm6kernel13GemmUniversalIN4cute5tupleIJiiiiEEENS1_10collective13CollectiveMmaINS1_35MainloopSm100TmaUmmaWarpSpecializedILi3ELi2ELi4ENS5_IJNS4_1CILi2EEENSA_ILi1EEESC_EEEEENS5_IJNSA_ILi64EEENSA_ILi160EEENSA_ILi128EEEEEENS_6half_tENS5_IJlSC_lEEESJ_SK_NS4_8TiledMMAINS4_8MMA_AtomIJNS4_20SM100_MMA_F16BF16_SSISJ_SJ_fLi64ELi160ELNS4_4UMMA5MajorE0ELSP_0ELNSO_7ScaleInE0ELSQ_0EEEEEENS4_6LayoutINS5_IJSC_SC_SC_EEENS5_IJNSA_ILi0EEESV_SV_EEEEENS5_IJNS4_10UnderscoreESY_SY_EEEEENS4_13SM90_TMA_LOADENS4_14ComposedLayoutINS4_7SwizzleILi3ELi4ELi3EEENS4_18smem_ptr_flag_bitsILi16EEENST_INS5_IJNSA_ILi8EEESF_EEENS5_IJSF_SC_EEEEEEEvNS4_8identityENS4_23SM90_TMA_LOAD_MULTICASTES1B_vS1C_EENS_8epilogue10collective18CollectiveEpilogueINS1F_23Sm100TmaWarpSpecializedILi2ELi1ELi80ELb1ELb0EEEJSI_NS5_IJNST_ISF_SC_EENST_ISG_SC_EEEEESJ_SK_SJ_SK_NS1F_6fusion15FusionCallbacksIS1J_NS1N_17LinearCombinationISJ_fSJ_fLNS_15FloatRoundStyleE2EEESI_S1M_JEEENS4_5SM1004TMEM4LOAD26SM100_TMEM_LOAD_16dp256b4xES11_NS12_INS13_ILi2ELi4ELi3EEES16_NST_INS5_IJS17_NSA_ILi32EEEEEENS5_IJS1Y_SC_EEEEEEENS4_17SM75_U32x4_LDSM_NENS4_14SM90_TMA_STOREES22_NS4_17SM90_U32x4_STSM_NENS4_39AutoVectorizingCopyWithAssumedAlignmentILi128EEEEEEvvEEEEvNT_6ParamsE)
	.align		4
        /*000c*/ 	.word	index@(__assertfail)
	.align		4
        /*0010*/ 	.word	0x00000000
	.align		4
        /*0014*/ 	.word	0xfffffffe
	.align		4
        /*0018*/ 	.word	0x00000000
	.align		4
        /*001c*/ 	.word	0xfffffffd
	.align		4
        /*0020*/ 	.word	0x00000000
	.align		4
        /*0024*/ 	.word	0xfffffffc


//--------------------- .nv.constant4             --------------------------
	.section	.nv.constant4,"a",@progbits
	.align	8
	.align		8
.nv.constant4:
        /*0000*/ 	.dword	__assertfail
	.align		8
        /*0008*/ 	.dword	__unnamed_1
	.align		8
        /*0010*/ 	.dword	__unnamed_2
	.align		8
        /*0018*/ 	.dword	_ZN40_INTERNAL_d6f879e5_4_k_cu_656b0a70_244074cuda3std3__45__cpo5beginE
	.align		8
        /*0020*/ 	.dword	_ZN40_INTERNAL_d6f879e5_4_k_cu_656b0a70_244074cuda3std3__45__cpo3endE
	.align		8
        /*0028*/ 	.dword	_ZN40_INTERNAL_d6f879e5_4_k_cu_656b0a70_244074cuda3std3__45__cpo6cbeginE
	.align		8
        /*0030*/ 	.dword	_ZN40_INTERNAL_d6f879e5_4_k_cu_656b0a70_244074cuda3std3__45__cpo4cendE
	.align		8
        /*0038*/ 	.dword	_ZN40_INTERNAL_d6f879e5_4_k_cu_656b0a70_244074cuda3std3__442_GLOBAL__N__d6f879e5_4_k_cu_656b0a70_244076ignoreE
	.align		8
        /*0040*/ 	.dword	_ZN40_INTERNAL_d6f879e5_4_k_cu_656b0a70_244074cuda3std3__419piecewise_constructE
	.align		8
        /*0048*/ 	.dword	_ZN40_INTERNAL_d6f879e5_4_k_cu_656b0a70_244074cuda3std3__48in_placeE
	.align		8
        /*0050*/ 	.dword	_ZN40_INTERNAL_d6f879e5_4_k_cu_656b0a70_244074cuda3std6ranges3__45__cpo4swapE
	.align		8
        /*0058*/ 	.dword	_ZN40_INTERNAL_d6f879e5_4_k_cu_656b0a70_244074cuda3std6ranges3__45__cpo9iter_moveE
	.align		8
        /*0060*/ 	.dword	_ZN40_INTERNAL_d6f879e5_4_k_cu_656b0a70_244074cute7productE
	.align		8
        /*0068*/ 	.dword	_ZN40_INTERNAL_d6f879e5_4_k_cu_656b0a70_244074cute1_E
	.align		8
        /*0070*/ 	.dword	$str$25
	.align		8
        /*0078*/ 	.dword	$str$26
	.align		8
        /*0080*/ 	.dword	$str$27
	.align		8
        /*0088*/ 	.dword	$str$28


//--------------------- .text._ZN7cutlass13device_kernelINS_4gemm6kernel13GemmUniversalIN4cute5tupleIJiiiiEEENS1_10collective13CollectiveMmaINS1_35MainloopSm100TmaUmmaWarpSpecializedILi3ELi2ELi4ENS5_IJNS4_1CILi2EEENSA_ILi1EEESC_EEEEENS5_IJNSA_ILi64EEENSA_ILi160EEENSA_ILi128EEEEEENS_6half_tENS5_IJlSC_lEEESJ_SK_NS4_8TiledMMAINS4_8MMA_AtomIJNS4_20SM100_MMA_F16BF16_SSISJ_SJ_fLi64ELi160ELNS4_4UMMA5MajorE0ELSP_0ELNSO_7ScaleInE0ELSQ_0EEEEEENS4_6LayoutINS5_IJSC_SC_SC_EEENS5_IJNSA_ILi0EEESV_SV_EEEEENS5_IJNS4_10UnderscoreESY_SY_EEEEENS4_13SM90_TMA_LOADENS4_14ComposedLayoutINS4_7SwizzleILi3ELi4ELi3EEENS4_18smem_ptr_flag_bitsILi16EEENST_INS5_IJNSA_ILi8EEESF_EEENS5_IJSF_SC_EEEEEEEvNS4_8identityENS4_23SM90_TMA_LOAD_MULTICASTES1B_vS1C_EENS_8epilogue10collective18CollectiveEpilogueINS1F_23Sm100TmaWarpSpecializedILi2ELi1ELi80ELb1ELb0EEEJSI_NS5_IJNST_ISF_SC_EENST_ISG_SC_EEEEESJ_SK_SJ_SK_NS1F_6fusion15FusionCallbacksIS1J_NS1N_17LinearCombinationISJ_fSJ_fLNS_15FloatRoundStyleE2EEESI_S1M_JEEENS4_5SM1004TMEM4LOAD26SM100_TMEM_LOAD_16dp256b4xES11_NS12_INS13_ILi2ELi4ELi3EEES16_NST_INS5_IJS17_NSA_ILi32EEEEEENS5_IJS1Y_SC_EEEEEEENS4_17SM75_U32x4_LDSM_NENS4_14SM90_TMA_STOREES22_NS4_17SM90_U32x4_STSM_NENS4_39AutoVectorizingCopyWithAssumedAlignmentILi128EEEEEEvvEEEEvNT_6ParamsE --------------------------
	.section	.text._ZN7cutlass13device_kernelINS_4gemm6kernel13GemmUniversalIN4cute5tupleIJiiiiEEENS1_10collective13CollectiveMmaINS1_35MainloopSm100TmaUmmaWarpSpecializedILi3ELi2ELi4ENS5_IJNS4_1CILi2EEENSA_ILi1EEESC_EEEEENS5_IJNSA_ILi64EEENSA_ILi160EEENSA_ILi128EEEEEENS_6half_tENS5_IJlSC_lEEESJ_SK_NS4_8TiledMMAINS4_8MMA_AtomIJNS4_20SM100_MMA_F16BF16_SSISJ_SJ_fLi64ELi160ELNS4_4UMMA5MajorE0ELSP_0ELNSO_7ScaleInE0ELSQ_0EEEEEENS4_6LayoutINS5_IJSC_SC_SC_EEENS5_IJNSA_ILi0EEESV_SV_EEEEENS5_IJNS4_10UnderscoreESY_SY_EEEEENS4_13SM90_TMA_LOADENS4_14ComposedLayoutINS4_7SwizzleILi3ELi4ELi3EEENS4_18smem_ptr_flag_bitsILi16EEENST_INS5_IJNSA_ILi8EEESF_EEENS5_IJSF_SC_EEEEEEEvNS4_8identityENS4_23SM90_TMA_LOAD_MULTICASTES1B_vS1C_EENS_8epilogue10collective18CollectiveEpilogueINS1F_23Sm100TmaWarpSpecializedILi2ELi1ELi80ELb1ELb0EEEJSI_NS5_IJNST_ISF_SC_EENST_ISG_SC_EEEEESJ_SK_SJ_SK_NS1F_6fusion15FusionCallbacksIS1J_NS1N_17LinearCombinationISJ_fSJ_fLNS_15FloatRoundStyleE2EEESI_S1M_JEEENS4_5SM1004TMEM4LOAD26SM100_TMEM_LOAD_16dp256b4xES11_NS12_INS13_ILi2ELi4ELi3EEES16_NST_INS5_IJS17_NSA_ILi32EEEEEENS5_IJS1Y_SC_EEEEEEENS4_17SM75_U32x4_LDSM_NENS4_14SM90_TMA_STOREES22_NS4_17SM90_U32x4_STSM_NENS4_39AutoVectorizingCopyWithAssumedAlignmentILi128EEEEEEvvEEEEvNT_6ParamsE,"ax",@progbits
	.align	128
.text._ZN7cutlass13device_kernelINS_4gemm6kernel13GemmUniversalIN4cute5tupleIJiiiiEEENS1_10collective13CollectiveMmaINS1_35MainloopSm100TmaUmmaWarpSpecializedILi3ELi2ELi4ENS5_IJNS4_1CILi2EEENSA_ILi1EEESC_EEEEENS5_IJNSA_ILi64EEENSA_ILi160EEENSA_ILi128EEEEEENS_6half_tENS5_IJlSC_lEEESJ_SK_NS4_8TiledMMAINS4_8MMA_AtomIJNS4_20SM100_MMA_F16BF16_SSISJ_SJ_fLi64ELi160ELNS4_4UMMA5MajorE0ELSP_0ELNSO_7ScaleInE0ELSQ_0EEEEEENS4_6LayoutINS5_IJSC_SC_SC_EEENS5_IJNSA_ILi0EEESV_SV_EEEEENS5_IJNS4_10UnderscoreESY_SY_EEEEENS4_13SM90_TMA_LOADENS4_14ComposedLayoutINS4_7SwizzleILi3ELi4ELi3EEENS4_18smem_ptr_flag_bitsILi16EEENST_INS5_IJNSA_ILi8EEESF_EEENS5_IJSF_SC_EEEEEEEvNS4_8identityENS4_23SM90_TMA_LOAD_MULTICASTES1B_vS1C_EENS_8epilogue10collective18CollectiveEpilogueINS1F_23Sm100TmaWarpSpecializedILi2ELi1ELi80ELb1ELb0EEEJSI_NS5_IJNST_ISF_SC_EENST_ISG_SC_EEEEESJ_SK_SJ_SK_NS1F_6fusion15FusionCallbacksIS1J_NS1N_17LinearCombinationISJ_fSJ_fLNS_15FloatRoundStyleE2EEESI_S1M_JEEENS4_5SM1004TMEM4LOAD26SM100_TMEM_LOAD_16dp256b4xES11_NS12_INS13_ILi2ELi4ELi3EEES16_NST_INS5_IJS17_NSA_ILi32EEEEEENS5_IJS1Y_SC_EEEEEEENS4_17SM75_U32x4_LDSM_NENS4_14SM90_TMA_STOREES22_NS4_17SM90_U32x4_STSM_NENS4_39AutoVectorizingCopyWithAssumedAlignmentILi128EEEEEEvvEEEEvNT_6ParamsE:
        .type           _ZN7cutlass13device_kernelINS_4gemm6kernel13GemmUniversalIN4cute5tupleIJiiiiEEENS1_10collective13CollectiveMmaINS1_35MainloopSm100TmaUmmaWarpSpecializedILi3ELi2ELi4ENS5_IJNS4_1CILi2EEENSA_ILi1EEESC_EEEEENS5_IJNSA_ILi64EEENSA_ILi160EEENSA_ILi128EEEEEENS_6half_tENS5_IJlSC_lEEESJ_SK_NS4_8TiledMMAINS4_8MMA_AtomIJNS4_20SM100_MMA_F16BF16_SSISJ_SJ_fLi64ELi160ELNS4_4UMMA5MajorE0ELSP_0ELNSO_7ScaleInE0ELSQ_0EEEEEENS4_6LayoutINS5_IJSC_SC_SC_EEENS5_IJNSA_ILi0EEESV_SV_EEEEENS5_IJNS4_10UnderscoreESY_SY_EEEEENS4_13SM90_TMA_LOADENS4_14ComposedLayoutINS4_7SwizzleILi3ELi4ELi3EEENS4_18smem_ptr_flag_bitsILi16EEENST_INS5_IJNSA_ILi8EEESF_EEENS5_IJSF_SC_EEEEEEEvNS4_8identityENS4_23SM90_TMA_LOAD_MULTICASTES1B_vS1C_EENS_8epilogue10collective18CollectiveEpilogueINS1F_23Sm100TmaWarpSpecializedILi2ELi1ELi80ELb1ELb0EEEJSI_NS5_IJNST_ISF_SC_EENST_ISG_SC_EEEEESJ_SK_SJ_SK_NS1F_6fusion15FusionCallbacksIS1J_NS1N_17LinearCombinationISJ_fSJ_fLNS_15FloatRoundStyleE2EEESI_S1M_JEEENS4_5SM1004TMEM4LOAD26SM100_TMEM_LOAD_16dp256b4xES11_NS12_INS13_ILi2ELi4ELi3EEES16_NST_INS5_IJS17_NSA_ILi32EEEEEENS5_IJS1Y_SC_EEEEEEENS4_17SM75_U32x4_LDSM_NENS4_14SM90_TMA_STOREES22_NS4_17SM90_U32x4_STSM_NENS4_39AutoVectorizingCopyWithAssumedAlignmentILi128EEEEEEvvEEEEvNT_6ParamsE,@function
        .size           _ZN7cutlass13device_kernelINS_4gemm6kernel13GemmUniversalIN4cute5tupleIJiiiiEEENS1_10collective13CollectiveMmaINS1_35MainloopSm100TmaUmmaWarpSpecializedILi3ELi2ELi4ENS5_IJNS4_1CILi2EEENSA_ILi1EEESC_EEEEENS5_IJNSA_ILi64EEENSA_ILi160EEENSA_ILi128EEEEEENS_6half_tENS5_IJlSC_lEEESJ_SK_NS4_8TiledMMAINS4_8MMA_AtomIJNS4_20SM100_MMA_F16BF16_SSISJ_SJ_fLi64ELi160ELNS4_4UMMA5MajorE0ELSP_0ELNSO_7ScaleInE0ELSQ_0EEEEEENS4_6LayoutINS5_IJSC_SC_SC_EEENS5_IJNSA_ILi0EEESV_SV_EEEEENS5_IJNS4_10UnderscoreESY_SY_EEEEENS4_13SM90_TMA_LOADENS4_14ComposedLayoutINS4_7SwizzleILi3ELi4ELi3EEENS4_18smem_ptr_flag_bitsILi16EEENST_INS5_IJNSA_ILi8EEESF_EEENS5_IJSF_SC_EEEEEEEvNS4_8identityENS4_23SM90_TMA_LOAD_MULTICASTES1B_vS1C_EENS_8epilogue10collective18CollectiveEpilogueINS1F_23Sm100TmaWarpSpecializedILi2ELi1ELi80ELb1ELb0EEEJSI_NS5_IJNST_ISF_SC_EENST_ISG_SC_EEEEESJ_SK_SJ_SK_NS1F_6fusion15FusionCallbacksIS1J_NS1N_17LinearCombinationISJ_fSJ_fLNS_15FloatRoundStyleE2EEESI_S1M_JEEENS4_5SM1004TMEM4LOAD26SM100_TMEM_LOAD_16dp256b4xES11_NS12_INS13_ILi2ELi4ELi3EEES16_NST_INS5_IJS17_NSA_ILi32EEEEEENS5_IJS1Y_SC_EEEEEEENS4_17SM75_U32x4_LDSM_NENS4_14SM90_TMA_STOREES22_NS4_17SM90_U32x4_STSM_NENS4_39AutoVectorizingCopyWithAssumedAlignmentILi128EEEEEEvvEEEEvNT_6ParamsE,(.L_x_145 - _ZN7cutlass13device_kernelINS_4gemm6kernel13GemmUniversalIN4cute5tupleIJiiiiEEENS1_10collective13CollectiveMmaINS1_35MainloopSm100TmaUmmaWarpSpecializedILi3ELi2ELi4ENS5_IJNS4_1CILi2EEENSA_ILi1EEESC_EEEEENS5_IJNSA_ILi64EEENSA_ILi160EEENSA_ILi128EEEEEENS_6half_tENS5_IJlSC_lEEESJ_SK_NS4_8TiledMMAINS4_8MMA_AtomIJNS4_20SM100_MMA_F16BF16_SSISJ_SJ_fLi64ELi160ELNS4_4UMMA5MajorE0ELSP_0ELNSO_7ScaleInE0ELSQ_0EEEEEENS4_6LayoutINS5_IJSC_SC_SC_EEENS5_IJNSA_ILi0EEESV_SV_EEEEENS5_IJNS4_10UnderscoreESY_SY_EEEEENS4_13SM90_TMA_LOADENS4_14ComposedLayoutINS4_7SwizzleILi3ELi4ELi3EEENS4_18smem_ptr_flag_bitsILi16EEENST_INS5_IJNSA_ILi8EEESF_EEENS5_IJSF_SC_EEEEEEEvNS4_8identityENS4_23SM90_TMA_LOAD_MULTICASTES1B_vS1C_EENS_8epilogue10collective18CollectiveEpilogueINS1F_23Sm100TmaWarpSpecializedILi2ELi1ELi80ELb1ELb0EEEJSI_NS5_IJNST_ISF_SC_EENST_ISG_SC_EEEEESJ_SK_SJ_SK_NS1F_6fusion15FusionCallbacksIS1J_NS1N_17LinearCombinationISJ_fSJ_fLNS_15FloatRoundStyleE2EEESI_S1M_JEEENS4_5SM1004TMEM4LOAD26SM100_TMEM_LOAD_16dp256b4xES11_NS12_INS13_ILi2ELi4ELi3EEES16_NST_INS5_IJS17_NSA_ILi32EEEEEENS5_IJS1Y_SC_EEEEEEENS4_17SM75_U32x4_LDSM_NENS4_14SM90_TMA_STOREES22_NS4_17SM90_U32x4_STSM_NENS4_39AutoVectorizingCopyWithAssumedAlignmentILi128EEEEEEvvEEEEvNT_6ParamsE)
        .other          _ZN7cutlass13device_kernelINS_4gemm6kernel13GemmUniversalIN4cute5tupleIJiiiiEEENS1_10collective13CollectiveMmaINS1_35MainloopSm100TmaUmmaWarpSpecializedILi3ELi2ELi4ENS5_IJNS4_1CILi2EEENSA_ILi1EEESC_EEEEENS5_IJNSA_ILi64EEENSA_ILi160EEENSA_ILi128EEEEEENS_6half_tENS5_IJlSC_lEEESJ_SK_NS4_8TiledMMAINS4_8MMA_AtomIJNS4_20SM100_MMA_F16BF16_SSISJ_SJ_fLi64ELi160ELNS4_4UMMA5MajorE0ELSP_0ELNSO_7ScaleInE0ELSQ_0EEEEEENS4_6LayoutINS5_IJSC_SC_SC_EEENS5_IJNSA_ILi0EEESV_SV_EEEEENS5_IJNS4_10UnderscoreESY_SY_EEEEENS4_13SM90_TMA_LOADENS4_14ComposedLayoutINS4_7SwizzleILi3ELi4ELi3EEENS4_18smem_ptr_flag_bitsILi16EEENST_INS5_IJNSA_ILi8EEESF_EEENS5_IJSF_SC_EEEEEEEvNS4_8identityENS4_23SM90_TMA_LOAD_MULTICASTES1B_vS1C_EENS_8epilogue10collective18CollectiveEpilogueINS1F_23Sm100TmaWarpSpecializedILi2ELi1ELi80ELb1ELb0EEEJSI_NS5_IJNST_ISF_SC_EENST_ISG_SC_EEEEESJ_SK_SJ_SK_NS1F_6fusion15FusionCallbacksIS1J_NS1N_17LinearCombinationISJ_fSJ_fLNS_15FloatRoundStyleE2EEESI_S1M_JEEENS4_5SM1004TMEM4LOAD26SM100_TMEM_LOAD_16dp256b4xES11_NS12_INS13_ILi2ELi4ELi3EEES16_NST_INS5_IJS17_NSA_ILi32EEEEEENS5_IJS1Y_SC_EEEEEEENS4_17SM75_U32x4_LDSM_NENS4_14SM90_TMA_STOREES22_NS4_17SM90_U32x4_STSM_NENS4_39AutoVectorizingCopyWithAssumedAlignmentILi128EEEEEEvvEEEEvNT_6ParamsE,@"STO_CUDA_ENTRY STV_DEFAULT"
_ZN7cutlass13device_kernelINS_4gemm6kernel13GemmUniversalIN4cute5tupleIJiiiiEEENS1_10collective13CollectiveMmaINS1_35MainloopSm100TmaUmmaWarpSpecializedILi3ELi2ELi4ENS5_IJNS4_1CILi2EEENSA_ILi1EEESC_EEEEENS5_IJNSA_ILi64EEENSA_ILi160EEENSA_ILi128EEEEEENS_6half_tENS5_IJlSC_lEEESJ_SK_NS4_8TiledMMAINS4_8MMA_AtomIJNS4_20SM100_MMA_F16BF16_SSISJ_SJ_fLi64ELi160ELNS4_4UMMA5MajorE0ELSP_0ELNSO_7ScaleInE0ELSQ_0EEEEEENS4_6LayoutINS5_IJSC_SC_SC_EEENS5_IJNSA_ILi0EEESV_SV_EEEEENS5_IJNS4_10UnderscoreESY_SY_EEEEENS4_13SM90_TMA_LOADENS4_14ComposedLayoutINS4_7SwizzleILi3ELi4ELi3EEENS4_18smem_ptr_flag_bitsILi16EEENST_INS5_IJNSA_ILi8EEESF_EEENS5_IJSF_SC_EEEEEEEvNS4_8identityENS4_23SM90_TMA_LOAD_MULTICASTES1B_vS1C_EENS_8epilogue10collective18CollectiveEpilogueINS1F_23Sm100TmaWarpSpecializedILi2ELi1ELi80ELb1ELb0EEEJSI_NS5_IJNST_ISF_SC_EENST_ISG_SC_EEEEESJ_SK_SJ_SK_NS1F_6fusion15FusionCallbacksIS1J_NS1N_17LinearCombinationISJ_fSJ_fLNS_15FloatRoundStyleE2EEESI_S1M_JEEENS4_5SM1004TMEM4LOAD26SM100_TMEM_LOAD_16dp256b4xES11_NS12_INS13_ILi2ELi4ELi3EEES16_NST_INS5_IJS17_NSA_ILi32EEEEEENS5_IJS1Y_SC_EEEEEEENS4_17SM75_U32x4_LDSM_NENS4_14SM90_TMA_STOREES22_NS4_17SM90_U32x4_STSM_NENS4_39AutoVectorizingCopyWithAssumedAlignmentILi128EEEEEEvvEEEEvNT_6ParamsE:
[----:B------:R-:W1:Y:S01]  /*0000*/  LDC R1, c[0x0][0x37c] ;  /* 0x0000df00ff017b82 */ /* 0x000e620000000800 */
[----:B------:R-:W2:Y:S01]  /*0010*/  S2R R198, SR_TID.X ;  /* 0x0000000000c67919 */ /* 0x000ea20000002100 */
[----:B------:R-:W3:Y:S01]  /*0020*/  LDCU.64 UR8, c[0x0][0x890] ;  /* 0x00011200ff0877ac */ /* 0x000ee20008000a00 */
[----:B------:R-:W-:Y:S02]  /*0030*/  PRMT R182, RZ, 0x7610, R182 ;  /* 0x00007610ffb67816 */ /* 0x000fe400000000b6 */
[----:B------:R-:W-:Y:S01]  /*0040*/  ELECT P3, URZ, PT ;  /* 0x0000000000ff782f */ /* 0x000fe20003860000 */
[----:B---3--:R-:W-:-:S04]  /*0050*/  UISETP.NE.U32.AND UP0, UPT, UR8, URZ, UPT ;  /* 0x000000ff0800728c */ /* 0x008fc8000bf05070 */
[----:B------:R-:W-:Y:S01]  /*0060*/  UISETP.NE.AND.EX UP0, UPT, UR9, URZ, UPT, UP0 ;  /* 0x000000ff0900728c */ /* 0x000fe2000bf05300 */
[----:B--2---:R-:W-:-:S05]  /*0070*/  SHF.R.U32.HI R183, RZ, 0x5, R198 ;  /* 0x00000005ffb77819 */ /* 0x004fca00000116c6 */
[----:B------:R-:W2:Y:S02]  /*0080*/  SHFL.IDX PT, R0, R183, RZ, 0x1f ;  /* 0x00001fffb7007589 */ /* 0x000ea400000e0000 */
[----:B--2---:R-:W-:Y:S01]  /*0090*/  R2UR UR20, R0 ;  /* 0x00000000001472ca */ /* 0x004fe200000e0000 */
[----:B-1----:R-:W-:-:S14]  /*00a0*/  BRA.U UP0, `(.L_x_0) ;  /* 0x0000000100307547 */ /* 0x002fdc000b800000 */
[----:B------:R-:W1:Y:S02]  /*00b0*/  LDCU.64 UR4, c[0x0][0x888] ;  /* 0x00011100ff0477ac */ /* 0x000e640008000a00 */
[----:B-1----:R-:W-:-:S04]  /*00c0*/  UISETP.NE.U32.AND UP0, UPT, UR4, URZ, UPT ;  /* 0x000000ff0400728c */ /* 0x002fc8000bf05070 */
[----:B------:R-:W-:-:S09]  /*00d0*/  UISETP.NE.AND.EX UP0, UPT, UR5, URZ, UPT, UP0 ;  /* 0x000000ff0500728c */ /* 0x000fd2000bf05300 */
[----:B------:R-:W-:Y:S05]  /*00e0*/  BRA.U !UP0, `(.L_x_1) ;  /* 0x0000000108147547 */ /* 0x000fea000b800000 */
[----:B------:R-:W1:Y:S01]  /*00f0*/  LDC.64 R2, c[0x0][0x888] ;  /* 0x00022200ff027b82 */ /* 0x000e620000000a00 */
[----:B------:R-:W1:Y:S02]  /*0100*/  LDCU.64 UR4, c[0x0][0x358] ;  /* 0x00006b00ff0477ac */ /* 0x000e640008000a00 */
[----:B-1----:R1:W5:Y:S01]  /*0110*/  LDG.E R91, desc[UR4][R2.64] ;  /* 0x00000004025b7981 */ /* 0x002362000c1e1900 */
[----:B------:R-:W-:Y:S01]  /*0120*/  HFMA2 R182, -RZ, RZ, 0, 5.9604644775390625e-08 ;  /* 0x00000001ffb67431 */ /* 0x000fe200000001ff */
[----:B------:R-:W-:Y:S05]  /*0130*/  BRA `(.L_x_0) ;  /* 0x00000000000c7947 */ /* 0x000fea0003800000 */
.L_x_1:
[----:B------:R-:W1:Y:S01]  /*0140*/  LDCU UR4, c[0x0][0x880] ;  /* 0x00011000ff0477ac */ /* 0x000e620008000800 */
[----:B------:R-:W-:Y:S01]  /*0150*/  HFMA2 R182, -RZ, RZ, 0, 5.9604644775390625e-08 ;  /* 0x00000001ffb67431 */ /* 0x000fe200000001ff */
[----:B-1----:R-:W-:-:S07]  /*0160*/  MOV R91, UR4 ;  /* 0x00000004005b7c02 */ /* 0x002fce0008000f00 */
.L_x_0:
[----:B------:R-:W2:Y:S02]  /*0170*/  LDCU.64 UR4, c[0x0][0x8b0] ;  /* 0x00011600ff0477ac */ /* 0x000ea40008000a00 */
[----:B--2---:R-:W-:-:S04]  /*0180*/  UISETP.NE.U32.AND UP0, UPT, UR4, URZ, UPT ;  /* 0x000000ff0400728c */ /* 0x004fc8000bf05070 */
[----:B------:R-:W-:-:S09]  /*0190*/  UISETP.NE.AND.EX UP0, UPT, UR5, URZ, UPT, UP0 ;  /* 0x000000ff0500728c */ /* 0x000fd2000bf05300 */
[----:B------:R-:W-:Y:S05]  /*01a0*/  BRA.U UP0, `(.L_x_2) ;  /* 0x0000000100287547 */ /* 0x000fea000b800000 */
[----:B------:R-:W2:Y:S02]  /*01b0*/  LDCU.64 UR4, c[0x0][0x8a8] ;  /* 0x00011500ff0477ac */ /* 0x000ea40008000a00 */
[----:B--2---:R-:W-:-:S04]  /*01c0*/  UISETP.NE.U32.AND UP0, UPT, UR4, URZ, UPT ;  /* 0x000000ff0400728c */ /* 0x004fc8000bf05070 */
[----:B------:R-:W-:-:S09]  /*01d0*/  UISETP.NE.AND.EX UP0, UPT, UR5, URZ, UPT, UP0 ;  /* 0x000000ff0500728c */ /* 0x000fd2000bf05300 */
[----:B------:R-:W-:Y:S05]  /*01e0*/  BRA.U !UP0, `(.L_x_3) ;  /* 0x0000000108107547 */ /* 0x000fea000b800000 */
[----:B-1----:R-:W1:Y:S01]  /*01f0*/  LDC.64 R2, c[0x0][0x8a8] ;  /* 0x00022a00ff027b82 */ /* 0x002e620000000a00 */
[----:B------:R-:W1:Y:S02]  /*0200*/  LDCU.64 UR4, c[0x0][0x358] ;  /* 0x00006b00ff0477ac */ /* 0x000e640008000a00 */
[----:B-1----:R2:W5:Y:S01]  /*0210*/  LDG.E R89, desc[UR4][R2.64] ;  /* 0x0000000402597981 */ /* 0x002562000c1e1900 */
[----:B------:R-:W-:Y:S05]  /*0220*/  BRA `(.L_x_2) ;  /* 0x0000000000087947 */ /* 0x000fea0003800000 */
.L_x_3:
[----:B------:R-:W2:Y:S02]  /*0230*/  LDCU UR4, c[0x0][0x8a0] ;  /* 0x00011400ff0477ac */ /* 0x000ea40008000800 */
[----:B--2---:R-:W-:Y:S02]  /*0240*/  MOV R89, UR4 ;  /* 0x0000000400597c02 */ /* 0x004fe40008000f00 */
.L_x_2:
[----:B------:R-:W-:Y:S01]  /*0250*/  IMAD.U32 R0, RZ, RZ, UR20 ;  /* 0x00000014ff007e24 */ /* 0x000fe2000f8e00ff */
[----:B------:R-:W-:Y:S04]  /*0260*/  BSSY.RECONVERGENT B0, `(.L_x_4) ;  /* 0x000000c000007945 */ /* 0x000fe80003800200 */
[C---:B------:R-:W-:Y:S02]  /*0270*/  ISETP.NE.OR P1, PT, R0.reuse, 0x1, !P3 ;  /* 0x000000010000780c */ /* 0x040fe40005f25670 */
[----:B------:R-:W-:-:S11]  /*0280*/  ISETP.NE.OR P0, PT, R0, 0x3, !P3 ;  /* 0x000000030000780c */ /* 0x000fd60005f05670 */
[----:B------:R-:W-:Y:S05]  /*0290*/  @P1 BRA `(.L_x_5) ;  /* 0x0000000000201947 */ /* 0x000fea0003800000 */
[----:B------:R-:W3:Y:S02]  /*02a0*/  LDCU.64 UR4, c[0x0][0x348] ;  /* 0x00006900ff0477ac */ /* 0x000ee40008000a00 */
[----:B---3--:R-:W-:Y:S02]  /*02b0*/  UIADD3 UR6, UP1, UPT, UR4, 0x80, URZ ;  /* 0x0000008004067890 */ /* 0x008fe4000ff3e0ff */
[----:B------:R-:W-:Y:S02]  /*02c0*/  UIADD3 UR4, UP0, UPT, UR4, 0x180, URZ ;  /* 0x0000018004047890 */ /* 0x000fe4000ff1e0ff */
[----:B------:R-:W-:Y:S02]  /*02d0*/  UIADD3.X UR7, UPT, UPT, URZ, UR5, URZ, UP1, !UPT ;  /* 0x00000005ff077290 */ /* 0x000fe40008ffe4ff */
[----:B------:R-:W-:-:S07]  /*02e0*/  UIADD3.X UR5, UPT, UPT, URZ, UR5, URZ, UP0, !UPT ;  /* 0x00000005ff057290 */ /* 0x000fce00087fe4ff */
[----:B------:R3:W-:Y:S02]  /*02f0*/  UTMACCTL.PF [UR6] ;  /* 0x00000000060079b9 */ /* 0x0007e40008040000 */
[----:B------:R3:W-:Y:S02]  /*0300*/  UTMACCTL.PF [UR4] ;  /* 0x00000000040079b9 */ /* 0x0007e40008040000 */
[----:B---3--:R-:W-:Y:S01]  /*0310*/  NOP ;  /* 0x0000000000007918 */ /* 0x008fe20000000000 */
.L_x_5:
[----:B------:R-:W-:Y:S05]  /*0320*/  BSYNC.RECONVERGENT B0 ;  /* 0x0000000000007941 */ /* 0x000fea0003800200 */
.L_x_4:
[----:B------:R-:W-:Y:S04]  /*0330*/  BSSY.RECONVERGENT B0, `(.L_x_6) ;  /* 0x000000a000007945 */ /* 0x000fe80003800200 */
        /* <DEDUP_REMOVED lines=9> */
.L_x_7:
[----:B------:R-:W-:Y:S05]  /*03d0*/  BSYNC.RECONVERGENT B0 ;  /* 0x0000000000007941 */ /* 0x000fea0003800200 */
.L_x_6:
[----:B------:R-:W3:Y:S01]  /*03e0*/  LDCU.64 UR4, c[0x0][0x888] ;  /* 0x00011100ff0477ac */ /* 0x000ee20008000a00 */
[----:B------:R-:W-:Y:S02]  /*03f0*/  UISETP.EQ.U32.AND UP1, UPT, UR8, URZ, UPT ;  /* 0x000000ff0800728c */ /* 0x000fe4000bf22070 */
[----:B------:R-:W-:Y:S02]  /*0400*/  UPLOP3.LUT UP3, UPT, UPT, UPT, UPT, 0x80, 0x8 ;  /* 0x000000000008789c */ /* 0x000fe40003f6f070 */
[----:B---3--:R-:W-:-:S04]  /*0410*/  UISETP.NE.U32.AND UP0, UPT, UR4, URZ, UPT ;  /* 0x000000ff0400728c */ /* 0x008fc8000bf05070 */
[----:B------:R-:W-:-:S04]  /*0420*/  UISETP.NE.AND.EX UP2, UPT, UR5, URZ, UPT, UP0 ;  /* 0x000000ff0500728c */ /* 0x000fc8000bf45300 */
[----:B------:R-:W-:-:S04]  /*0430*/  UISETP.EQ.OR.EX UP4, UPT, UR9, URZ, !UP2, UP1 ;  /* 0x000000ff0900728c */ /* 0x000fc8000d782710 */
[----:B------:R-:W-:-:S05]  /*0440*/  UP2UR UR63, UPR, URZ, 0x10 ;  /* 0x00000010ff3f7883 */ /* 0x000fca0008000000 */
[----:B------:R-:W-:Y:S07]  /*0450*/  BRA.U !UP4, `(.L_x_8) ;  /* 0x000000010c207547 */ /* 0x000fee000b800000 */
[----:B------:R-:W-:Y:S01]  /*0460*/  UISETP.NE.U32.AND UP1, UPT, UR8, URZ, UPT ;  /* 0x000000ff0800728c */ /* 0x000fe2000bf25070 */
[----:B-----5:R-:W-:Y:S01]  /*0470*/  FSETP.NEU.AND P0, PT, R91, RZ, PT ;  /* 0x000000ff5b00720b */ /* 0x020fe20003f0d000 */
[----:B------:R-:W-:Y:S02]  /*0480*/  USEL UR4, URZ, 0xffffffff, UP2 ;  /* 0xffffffffff047887 */ /* 0x000fe40009000000 */
[----:B------:R-:W-:-:S10]  /*0490*/  UISETP.NE.AND.EX UP1, UPT, UR9, URZ, UPT, UP1 ;  /* 0x000000ff0900728c */ /* 0x000fd4000bf25310 */
[----:B------:R-:W-:Y:S01]  /*04a0*/  VOTEU.ANY UP0, P0 ;  /* 0x0000000000ff7886 */ /* 0x000fe20000000100 */
[----:B------:R-:W-:-:S04]  /*04b0*/  @!UP1 USEL UR4, URZ, 0xffffffff, UP0 ;  /* 0xffffffffff049887 */ /* 0x000fc80008000000 */
[----:B------:R-:W-:-:S04]  /*04c0*/  ULOP3.LUT UR4, UR4, 0x1, URZ, 0xc0, !UPT ;  /* 0x0000000104047892 */ /* 0x000fc8000f8ec0ff */
[----:B------:R-:W-:-:S11]  /*04d0*/  UISETP.NE.U32.AND UP3, UPT, UR4, 0x1, UPT ;  /* 0x000000010400788c */ /* 0x000fd6000bf65070 */
.L_x_8:
[----:B-12---:R-:W1:Y:S01]  /*04e0*/  SHFL.IDX PT, R2, R183, RZ, 0x1f ;  /* 0x00001fffb7027589 */ /* 0x006e6200000e0000 */
[----:B------:R-:W-:Y:S01]  /*04f0*/  UISETP.NE.AND UP5, UPT, UR20, 0x2, UPT ;  /* 0x000000021400788c */ /* 0x000fe2000bfa5270 */
[----:B-1----:R-:W-:-:S13]  /*0500*/  ISETP.NE.AND P0, PT, R2, RZ, PT ;  /* 0x000000ff0200720c */ /* 0x002fda0003f05270 */
[----:B------:R-:W-:Y:S05]  /*0510*/  @P0 BRA `(.L_x_9) ;  /* 0x0000000000500947 */ /* 0x000fea0003800000 */
[----:B------:R-:W1:Y:S01]  /*0520*/  S2UR UR4, SR_CgaCtaId ;  /* 0x00000000000479c3 */ /* 0x000e620000008800 */
[----:B------:R-:W-:Y:S01]  /*0530*/  UMOV UR5, 0x400 ;  /* 0x0000040000057882 */ /* 0x000fe20000000000 */
[----:B------:R-:W-:Y:S01]  /*0540*/  UMOV UR8, 0x1 ;  /* 0x0000000100087882 */ /* 0x000fe20000000000 */
[----:B------:R-:W-:Y:S01]  /*0550*/  UMOV UR6, 0x2 ;  /* 0x0000000200067882 */ /* 0x000fe20000000000 */
[----:B------:R-:W-:-:S04]  /*0560*/  UIADD3 UR8, UPT, UPT, -UR8, 0x100000, URZ ;  /* 0x0010000008087890 */ /* 0x000fc8000fffe1ff */
[----:B------:R-:W-:Y:S02]  /*0570*/  USHF.L.U32 UR9, UR8, 0xb, URZ ;  /* 0x0000000b08097899 */ /* 0x000fe400080006ff */
[----:B------:R-:W-:Y:S02]  /*0580*/  USHF.L.U32 UR8, UR8, 0x1, URZ ;  /* 0x0000000108087899 */ /* 0x000fe400080006ff */
[----:B------:R-:W-:-:S04]  /*0590*/  UIADD3 UR6, UPT, UPT, -UR6, 0x100000, URZ ;  /* 0x0010000006067890 */ /* 0x000fc8000fffe1ff */
[----:B------:R-:W-:Y:S02]  /*05a0*/  USHF.L.U32 UR7, UR6, 0xb, URZ ;  /* 0x0000000b06077899 */ /* 0x000fe400080006ff */
[----:B------:R-:W-:Y:S01]  /*05b0*/  USHF.L.U32 UR6, UR6, 0x1, URZ ;  /* 0x0000000106067899 */ /* 0x000fe200080006ff */
[----:B------:R-:W-:Y:S01]  /*05c0*/  ELECT P0, URZ, PT ;  /* 0x0000000000ff782f */ /* 0x000fe20003800000 */
[----:B-1----:R-:W-:Y:S01]  /*05d0*/  ULEA UR4, UR4, UR5, 0x18 ;  /* 0x0000000504047291 */ /* 0x002fe2000f8ec0ff */
[----:B------:R-:W1:Y:S11]  /*05e0*/  FENCE.VIEW.ASYNC.S ;  /* 0x00000000000073c6 */ /* 0x000e760000000000 */
[----:B-1----:R1:W2:Y:S01]  /*05f0*/  SYNCS.EXCH.64 URZ, [UR4], UR8 ;  /* 0x0000000804ff75b2 */ /* 0x0022a20008000100 */
[----:B------:R1:W3:Y:S01]  /*0600*/  SYNCS.EXCH.64 URZ, [UR4+0x18], UR6 ;  /* 0x0000180604ff75b2 */ /* 0x0002e20008000100 */
[----:B------:R1:W4:Y:S01]  /*0610*/  SYNCS.EXCH.64 URZ, [UR4+0x8], UR8 ;  /* 0x0000080804ff75b2 */ /* 0x0003220008000100 */
[----:B------:R1:W1:Y:S01]  /*0620*/  SYNCS.EXCH.64 URZ, [UR4+0x20], UR6 ;  /* 0x0000200604ff75b2 */ /* 0x0002620008000100 */
[----:B------:R1:W1:Y:S01]  /*0630*/  SYNCS.EXCH.64 URZ, [UR4+0x10], UR8 ;  /* 0x0000100804ff75b2 */ /* 0x0002620008000100 */
[----:B------:R1:W1:Y:S01]  /*0640*/  SYNCS.EXCH.64 URZ, [UR4+0x28], UR6 ;  /* 0x0000280604ff75b2 */ /* 0x0002620008000100 */
[----:B------:R-:W-:Y:S01]  /*0650*/  NOP ;  /* 0x0000000000007918 */ /* 0x000fe20000000000 */
.L_x_9:
[----:B------:R-:W2:Y:S01]  /*0660*/  SHFL.IDX PT, R2, R183, RZ, 0x1f ;  /* 0x00001fffb7027589 */ /* 0x000ea200000e0000 */
[----:B------:R-:W-:Y:S01]  /*0670*/  NOP ;  /* 0x0000000000007918 */ /* 0x000fe20000000000 */
[----:B--2---:R-:W-:-:S13]  /*0680*/  ISETP.NE.AND P0, PT, R2, 0x1, PT ;  /* 0x000000010200780c */ /* 0x004fda0003f05270 */
[----:B------:R-:W-:Y:S05]  /*0690*/  @P0 BRA `(.L_x_10) ;  /* 0x0000000000480947 */ /* 0x000fea0003800000 */
[----:B-1----:R-:W1:Y:S01]  /*06a0*/  S2UR UR4, SR_CgaCtaId ;  /* 0x00000000000479c3 */ /* 0x002e620000008800 */
        /* <DEDUP_REMOVED lines=12> */
[----:B-1----:R2:W1:Y:S01]  /*0770*/  SYNCS.EXCH.64 URZ, [UR4+0x30], UR8 ;  /* 0x0000300804ff75b2 */ /* 0x0024620008000100 */
[----:B------:R2:W1:Y:S01]  /*0780*/  SYNCS.EXCH.64 URZ, [UR4+0x40], UR6 ;  /* 0x0000400604ff75b2 */ /* 0x0004620008000100 */
[----:B------:R2:W1:Y:S01]  /*0790*/  SYNCS.EXCH.64 URZ, [UR4+0x38], UR8 ;  /* 0x0000380804ff75b2 */ /* 0x0004620008000100 */
[----:B------:R2:W1:Y:S02]  /*07a0*/  SYNCS.EXCH.64 URZ, [UR4+0x48], UR6 ;  /* 0x0000480604ff75b2 */ /* 0x0004640008000100 */
[----:B--2---:R-:W-:Y:S01]  /*07b0*/  NOP ;  /* 0x0000000000007918 */ /* 0x004fe20000000000 */
.L_x_10:
[----:B------:R-:W2:Y:S01]  /*07c0*/  SHFL.IDX PT, R2, R183, RZ, 0x1f ;  /* 0x00001fffb7027589 */ /* 0x000ea200000e0000 */
[----:B------:R-:W-:Y:S01]  /*07d0*/  NOP ;  /* 0x0000000000007918 */ /* 0x000fe20000000000 */
[----:B--2---:R-:W-:-:S13]  /*07e0*/  ISETP.NE.AND P0, PT, R2, 0x3, PT ;  /* 0x000000030200780c */ /* 0x004fda0003f05270 */
[----:B------:R-:W-:Y:S05]  /*07f0*/  @P0 BRA `(.L_x_11) ;  /* 0x0000000000300947 */ /* 0x000fea0003800000 */
[----:B-1----:R-:W1:Y:S01]  /*0800*/  S2UR UR4, SR_CgaCtaId ;  /* 0x00000000000479c3 */ /* 0x002e620000008800 */
[----:B------:R-:W-:Y:S01]  /*0810*/  UMOV UR6, 0x400 ;  /* 0x0000040000067882 */ /* 0x000fe20000000000 */
[----:B------:R-:W-:Y:S01]  /*0820*/  UMOV UR5, 0x20 ;  /* 0x0000002000057882 */ /* 0x000fe20000000000 */
[----:B------:R-:W-:Y:S01]  /*0830*/  ELECT P0, URZ, PT ;  /* 0x0000000000ff782f */ /* 0x000fe20003800000 */
[----:B-1----:R-:W-:Y:S02]  /*0840*/  ULEA UR6, UR4, UR6, 0x18 ;  /* 0x0000000604067291 */ /* 0x002fe4000f8ec0ff */
[----:B------:R-:W-:-:S04]  /*0850*/  UIADD3 UR4, UPT, UPT, -UR5, 0x100000, URZ ;  /* 0x0010000005047890 */ /* 0x000fc8000fffe1ff */
[----:B------:R-:W-:Y:S02]  /*0860*/  USHF.L.U32 UR5, UR4, 0xb, URZ ;  /* 0x0000000b04057899 */ /* 0x000fe400080006ff */
[----:B------:R-:W-:Y:S01]  /*0870*/  USHF.L.U32 UR4, UR4, 0x1, URZ ;  /* 0x0000000104047899 */ /* 0x000fe200080006ff */
[----:B------:R-:W1:Y:S11]  /*0880*/  FENCE.VIEW.ASYNC.S ;  /* 0x00000000000073c6 */ /* 0x000e760000000000 */
[----:B-1----:R2:W1:Y:S01]  /*0890*/  SYNCS.EXCH.64 URZ, [UR6+0x50], UR4 ;  /* 0x0000500406ff75b2 */ /* 0x0024620008000100 */
[----:B------:R2:W1:Y:S02]  /*08a0*/  SYNCS.EXCH.64 URZ, [UR6+0x58], UR4 ;  /* 0x0000580406ff75b2 */ /* 0x0004640008000100 */
[----:B--2---:R-:W-:Y:S01]  /*08b0*/  NOP ;  /* 0x0000000000007918 */ /* 0x004fe20000000000 */
.L_x_11:
[----:B------:R-:W2:Y:S01]  /*08c0*/  SHFL.IDX PT, R2, R183, RZ, 0x1f ;  /* 0x00001fffb7027589 */ /* 0x000ea200000e0000 */
[----:B------:R-:W-:Y:S01]  /*08d0*/  NOP ;  /* 0x0000000000007918 */ /* 0x000fe20000000000 */
[----:B--2---:R-:W-:-:S13]  /*08e0*/  ISETP.NE.AND P0, PT, R2, 0x4, PT ;  /* 0x000000040200780c */ /* 0x004fda0003f05270 */
[----:B------:R-:W-:Y:S05]  /*08f0*/  @P0 BRA `(.L_x_12) ;  /* 0x00000000004c0947 */ /* 0x000fea0003800000 */
[----:B-1----:R-:W1:Y:S01]  /*0900*/  S2UR UR6, SR_CgaCtaId ;  /* 0x00000000000679c3 */ /* 0x002e620000008800 */
[----:B------:R-:W-:Y:S01]  /*0910*/  UMOV UR4, 0x1e0 ;  /* 0x000001e000047882 */ /* 0x000fe20000000000 */
[----:B------:R-:W-:Y:S01]  /*0920*/  UMOV UR5, 0x400 ;  /* 0x0000040000057882 */ /* 0x000fe20000000000 */
[----:B------:R-:W-:Y:S01]  /*0930*/  USEL UR4, UR4, 0x1a0, UP3 ;  /* 0x000001a004047887 */ /* 0x000fe20009800000 */
[----:B------:R-:W-:Y:S01]  /*0940*/  UMOV UR8, 0x1 ;  /* 0x0000000100087882 */ /* 0x000fe20000000000 */
[----:B------:R-:W-:Y:S01]  /*0950*/  ELECT P0, URZ, PT ;  /* 0x0000000000ff782f */ /* 0x000fe20003800000 */
[----:B------:R-:W-:-:S04]  /*0960*/  UIADD3 UR8, UPT, UPT, -UR8, 0x100000, URZ ;  /* 0x0010000008087890 */ /* 0x000fc8000fffe1ff */
[----:B------:R-:W-:Y:S02]  /*0970*/  USHF.L.U32 UR9, UR8, 0xb, URZ ;  /* 0x0000000b08097899 */ /* 0x000fe400080006ff */
[----:B------:R-:W-:Y:S02]  /*0980*/  USHF.L.U32 UR8, UR8, 0x1, URZ ;  /* 0x0000000108087899 */ /* 0x000fe400080006ff */
[----:B-1----:R-:W-:Y:S02]  /*0990*/  ULEA UR6, UR6, UR5, 0x18 ;  /* 0x0000000506067291 */ /* 0x002fe4000f8ec0ff */
[----:B------:R-:W-:-:S04]  /*09a0*/  UIADD3 UR4, UPT, UPT, -UR4, 0x100000, URZ ;  /* 0x0010000004047890 */ /* 0x000fc8000fffe1ff */
[----:B------:R-:W-:Y:S02]  /*09b0*/  USHF.L.U32 UR5, UR4, 0xb, URZ ;  /* 0x0000000b04057899 */ /* 0x000fe400080006ff */
[----:B------:R-:W-:Y:S01]  /*09c0*/  USHF.L.U32 UR4, UR4, 0x1, URZ ;  /* 0x0000000104047899 */ /* 0x000fe200080006ff */
[----:B------:R-:W1:Y:S03]  /*09d0*/  FENCE.VIEW.ASYNC.S ;  /* 0x00000000000073c6 */ /* 0x000e660000000000 */
[----:B-1----:R2:W1:Y:S08]  /*09e0*/  SYNCS.EXCH.64 URZ, [UR6+0x60], UR8 ;  /* 0x0000600806ff75b2 */ /* 0x0024700008000100 */
[----:B------:R2:W1:Y:S01]  /*09f0*/  SYNCS.EXCH.64 URZ, [UR6+0x70], UR4 ;  /* 0x0000700406ff75b2 */ /* 0x0004620008000100 */
[----:B------:R2:W1:Y:S01]  /*0a00*/  SYNCS.EXCH.64 URZ, [UR6+0x68], UR8 ;  /* 0x0000680806ff75b2 */ /* 0x0004620008000100 */
[----:B------:R2:W1:Y:S02]  /*0a10*/  SYNCS.EXCH.64 URZ, [UR6+0x78], UR4 ;  /* 0x0000780406ff75b2 */ /* 0x0004640008000100 */
[----:B--2---:R-:W-:Y:S01]  /*0a20*/  NOP ;  /* 0x0000000000007918 */ /* 0x004fe20000000000 */
.L_x_12:
        /* <DEDUP_REMOVED lines=20> */
[----:B------:R2:W1:Y:S01]  /*0b70*/  SYNCS.EXCH.64 URZ, [UR4+0xa8], UR6 ;  /* 0x0000a80604ff75b2 */ /* 0x0004620008000100 */
[----:B------:R2:W1:Y:S01]  /*0b80*/  SYNCS.EXCH.64 URZ, [UR4+0x90], UR8 ;  /* 0x0000900804ff75b2 */ /* 0x0004620008000100 */
[----:B------:R2:W1:Y:S01]  /*0b90*/  SYNCS.EXCH.64 URZ, [UR4+0xb0], UR6 ;  /* 0x0000b00604ff75b2 */ /* 0x0004620008000100 */
[----:B------:R2:W1:Y:S01]  /*0ba0*/  SYNCS.EXCH.64 URZ, [UR4+0x98], UR8 ;  /* 0x0000980804ff75b2 */ /* 0x0004620008000100 */
[----:B------:R2:W1:Y:S02]  /*0bb0*/  SYNCS.EXCH.64 URZ, [UR4+0xb8], UR6 ;  /* 0x0000b80604ff75b2 */ /* 0x0004640008000100 */
[----:B--2---:R-:W-:Y:S01]  /*0bc0*/  NOP ;  /* 0x0000000000007918 */ /* 0x004fe20000000000 */
.L_x_13:
[----:B------:R-:W2:Y:S01]  /*0bd0*/  SHFL.IDX PT, R2, R183, RZ, 0x1f ;  /* 0x00001fffb7027589 */ /* 0x000ea200000e0000 */
[----:B------:R-:W1:Y:S01]  /*0be0*/  S2UR UR42, SR_CgaCtaId ;  /* 0x00000000002a79c3 */ /* 0x000e620000008800 */
[----:B------:R-:W-:Y:S01]  /*0bf0*/  NOP ;  /* 0x0000000000007918 */ /* 0x000fe20000000000 */
[----:B--2---:R-:W-:-:S13]  /*0c00*/  ISETP.NE.AND P0, PT, R2, 0x3, PT ;  /* 0x000000030200780c */ /* 0x004fda0003f05270 */
[----:B-1----:R-:W-:Y:S05]  /*0c10*/  @P0 BRA `(.L_x_14) ;  /* 0x0000000000340947 */ /* 0x002fea0003800000 */
[----:B------:R-:W-:Y:S01]  /*0c20*/  UMOV UR4, 0x400 ;  /* 0x0000040000047882 */ /* 0x000fe20000000000 */
[----:B------:R-:W-:Y:S01]  /*0c30*/  UMOV UR6, 0x20 ;  /* 0x0000002000067882 */ /* 0x000fe20000000000 */
[----:B------:R-:W-:Y:S02]  /*0c40*/  ULEA UR4, UR42, UR4, 0x18 ;  /* 0x000000042a047291 */ /* 0x000fe4000f8ec0ff */
[----:B------:R-:W-:-:S04]  /*0c50*/  UIADD3 UR6, UPT, UPT, -UR6, 0x100000, URZ ;  /* 0x0010000006067890 */ /* 0x000fc8000fffe1ff */
[----:B------:R-:W-:Y:S02]  /*0c60*/  USHF.L.U32 UR7, UR6, 0xb, URZ ;  /* 0x0000000b06077899 */ /* 0x000fe400080006ff */
[----:B------:R-:W-:Y:S01]  /*0c70*/  USHF.L.U32 UR6, UR6, 0x1, URZ ;  /* 0x0000000106067899 */ /* 0x000fe200080006ff */
[----:B------:R-:W-:Y:S01]  /*0c80*/  ELECT P0, URZ, PT ;  /* 0x0000000000ff782f */ /* 0x000fe20003800000 */
[----:B------:R-:W1:Y:S10]  /*0c90*/  FENCE.VIEW.ASYNC.S ;  /* 0x00000000000073c6 */ /* 0x000e740000000000 */
[----:B-1----:R1:W2:Y:S01]  /*0ca0*/  SYNCS.EXCH.64 URZ, [UR4+0xc0], UR6 ;  /* 0x0000c00604ff75b2 */ /* 0x0022a20008000100 */
[----:B------:R1:W1:Y:S01]  /*0cb0*/  SYNCS.EXCH.64 URZ, [UR4+0xd0], UR6 ;  /* 0x0000d00604ff75b2 */ /* 0x0002620008000100 */
[----:B------:R1:W1:Y:S01]  /*0cc0*/  SYNCS.EXCH.64 URZ, [UR4+0xc8], UR6 ;  /* 0x0000c80604ff75b2 */ /* 0x0002620008000100 */
[----:B------:R1:W1:Y:S01]  /*0cd0*/  SYNCS.EXCH.64 URZ, [UR4+0xd8], UR6 ;  /* 0x0000d80604ff75b2 */ /* 0x0002620008000100 */
[----:B------:R-:W-:Y:S01]  /*0ce0*/  NOP ;  /* 0x0000000000007918 */ /* 0x000fe20000000000 */
.L_x_14:
[----:B-1----:R-:W1:Y:S01]  /*0cf0*/  LDCU UR4, c[0x0][0x36c] ;  /* 0x00006d80ff0477ac */ /* 0x002e620008000800 */
[----:B------:R-:W-:Y:S01]  /*0d00*/  ISETP.NE.OR P3, PT, R0, 0x2, !P3 ;  /* 0x000000020000780c */ /* 0x000fe20005f65670 */
[----:B------:R-:W-:Y:S01]  /*0d10*/  NOP ;  /* 0x0000000000007918 */ /* 0x000fe20000000000 */
[----:B------:R-:W-:Y:S01]  /*0d20*/  LOP3.LUT R0, R198, 0x1f, RZ, 0xc0, !PT ;  /* 0x0000001fc6007812 */ /* 0x000fe200078ec0ff */
[----:B------:R-:W-:Y:S02]  /*0d30*/  UISETP.NE.AND UP4, UPT, UR20, URZ, UPT ;  /* 0x000000ff1400728c */ /* 0x000fe4000bf85270 */
[----:B-1----:R-:W-:-:S09]  /*0d40*/  UISETP.EQ.U32.AND UP6, UPT, UR4, 0x1, UPT ;  /* 0x000000010400788c */ /* 0x002fd2000bfc2070 */
[----:B------:R-:W-:Y:S05]  /*0d50*/  BRA.U !UP6, `(.L_x_15) ;  /* 0x000000010e087547 */ /* 0x000fea000b800000 */
[----:B--234-:R-:W-:Y:S01]  /*0d60*/  UCGABAR_ARV ;  /* 0x00000000000079c7 */ /* 0x01cfe20008000000 */
[----:B------:R-:W-:Y:S05]  /*0d70*/  BRA `(.L_x_16) ;  /* 0x0000000000047947 */ /* 0x000fea0003800000 */
.L_x_15:
[----:B--234-:R-:W-:Y:S01]  /*0d80*/  NOP ;  /* 0x0000000000007918 */ /* 0x01cfe20000000000 */
.L_x_16:
[----:B------:R-:W1:Y:S01]  /*0d90*/  S2UR UR47, SR_CTAID.X ;  /* 0x00000000002f79c3 */ /* 0x000e620000002500 */
[----:B------:R-:W-:-:S05]  /*0da0*/  CS2R.32 R3, SR_CgaSize ;  /* 0x0000000000037805 */ /* 0x000fca0000008a00 */
[----:B------:R-:W-:-:S05]  /*0db0*/  IMAD R3, R3, -0xa0, RZ ;  /* 0xffffff6003037824 */ /* 0x000fca00078e02ff */
[----:B------:R-:W-:-:S14]  /*0dc0*/  R2UR UR5, R3 ;  /* 0x00000000030572ca */ /* 0x000fdc00000e0000 */
[----:B------:R-:W2:Y:S01]  /*0dd0*/  LDCU UR5, c[0x0][UR5+0x2b0] ;  /* 0x00005600050577ac */ /* 0x000ea20008000800 */
[----:B------:R-:W-:-:S05]  /*0de0*/  CS2R.32 R3, SR_CgaSize ;  /* 0x0000000000037805 */ /* 0x000fca0000008a00 */
[----:B------:R-:W-:-:S05]  /*0df0*/  IMAD R3, R3, -0xa0, RZ ;  /* 0xffffff6003037824 */ /* 0x000fca00078e02ff */
[----:B------:R-:W-:-:S14]  /*0e00*/  R2UR UR4, R3 ;  /* 0x00000000030472ca */ /* 0x000fdc00000e0000 */
[----:B------:R-:W3:Y:S01]  /*0e10*/  LDCU UR4, c[0x0][UR4+0x2b4] ;  /* 0x00005680040477ac */ /* 0x000ee20008000800 */
[----:B------:R-:W4:Y:S01]  /*0e20*/  S2UR UR48, SR_CTAID.Y ;  /* 0x00000000003079c3 */ /* 0x000f220000002600 */
[----:B------:R-:W-:-:S05]  /*0e30*/  CS2R.32 R3, SR_CgaSize ;  /* 0x0000000000037805 */ /* 0x000fca0000008a00 */
[----:B------:R-:W-:-:S05]  /*0e40*/  IMAD R3, R3, -0xa0, RZ ;  /* 0xffffff6003037824 */ /* 0x000fca00078e02ff */
[----:B------:R-:W-:-:S14]  /*0e50*/  R2UR UR61, R3 ;  /* 0x00000000033d72ca */ /* 0x000fdc00000e0000 */
[----:B------:R-:W3:Y:S01]  /*0e60*/  LDCU UR61, c[0x0][UR61+0x2a0] ;  /* 0x000054003d3d77ac */ /* 0x000ee20008000800 */
[----:B------:R-:W-:-:S05]  /*0e70*/  CS2R.32 R3, SR_CgaSize ;  /* 0x0000000000037805 */ /* 0x000fca0000008a00 */
[----:B------:R-:W-:-:S05]  /*0e80*/  IMAD R3, R3, -0xa0, RZ ;  /* 0xffffff6003037824 */ /* 0x000fca00078e02ff */
[----:B------:R-:W-:-:S14]  /*0e90*/  R2UR UR60, R3 ;  /* 0x00000000033c72ca */ /* 0x000fdc00000e0000 */
[----:B------:R-:W3:Y:S01]  /*0ea0*/  LDCU UR60, c[0x0][UR60+0x2a4] ;  /* 0x000054803c3c77ac */ /* 0x000ee20008000800 */
[----:B------:R-:W3:Y:S01]  /*0eb0*/  LDCU UR21, c[0x0][0xb24] ;  /* 0x00016480ff1577ac */ /* 0x000ee20008000800 */
[----:B------:R-:W3:Y:S01]  /*0ec0*/  LDCU UR43, c[0x0][0xb24] ;  /* 0x00016480ff2b77ac */ /* 0x000ee20008000800 */
[----:B-1----:R-:W-:Y:S01]  /*0ed0*/  I2FP.F32.U32 R3, UR47 ;  /* 0x0000002f00037c45 */ /* 0x002fe20008201000 */
[----:B------:R-:W1:Y:S04]  /*0ee0*/  LDCU UR23, c[0x0][0xb30] ;  /* 0x00016600ff1777ac */ /* 0x000e680008000800 */
[----:B--2---:R-:W-:Y:S01]  /*0ef0*/  FMUL R3, R3, UR5 ;  /* 0x0000000503037c20 */ /* 0x004fe20008400000 */
[----:B----4-:R-:W-:-:S05]  /*0f00*/  I2FP.F32.U32 R2, UR48 ;  /* 0x0000003000027c45 */ /* 0x010fca0008201000 */
[----:B------:R-:W2:Y:S01]  /*0f10*/  F2I.U32.TRUNC.NTZ R3, R3 ;  /* 0x0000000300037305 */ /* 0x000ea2000020f000 */
[----:B---3--:R-:W-:Y:S01]  /*0f20*/  FMUL R2, R2, UR4 ;  /* 0x0000000402027c20 */ /* 0x008fe20008400000 */
[----:B------:R-:W-:-:S04]  /*0f30*/  ULOP3.LUT UR4, UR42, 0x1, URZ, 0xc0, !UPT ;  /* 0x000000012a047892 */ /* 0x000fc8000f8ec0ff */
[----:B------:R-:W-:Y:S02]  /*0f40*/  UISETP.NE.U32.AND UP0, UPT, UR4, 0x1, UPT ;  /* 0x000000010400788c */ /* 0x000fe4000bf05070 */
[----:B------:R-:W3:Y:S02]  /*0f50*/  F2I.U32.TRUNC.NTZ R2, R2 ;  /* 0x0000000200027305 */ /* 0x000ee4000020f000 */
[----:B------:R-:W-:Y:S01]  /*0f60*/  USEL UR4, URZ, 0x1400, UP0 ;  /* 0x00001400ff047887 */ /* 0x000fe20008000000 */
[----:B--2---:R-:W-:Y:S02]  /*0f70*/  R2UR UR6, R3 ;  /* 0x00000000030672ca */ /* 0x004fe400000e0000 */
[----:B---3--:R-:W-:Y:S02]  /*0f80*/  R2UR UR5, R2 ;  /* 0x00000000020572ca */ /* 0x008fe400000e0000 */
[----:B------:R-:W-:-:S09]  /*0f90*/  PRMT R2, RZ, 0x7610, R2 ;  /* 0x00007610ff027816 */ /* 0x000fd20000000002 */
[----:B------:R-:W-:-:S04]  /*0fa0*/  UIADD3 UR6, UPT, UPT, -UR6, URZ, URZ ;  /* 0x000000ff06067290 */ /* 0x000fc8000fffe1ff */
[----:B------:R-:W-:Y:S02]  /*0fb0*/  UIMAD UR61, UR61, UR6, UR47 ;  /* 0x000000063d3d72a4 */ /* 0x000fe4000f8e022f */
[----:B------:R-:W-:-:S04]  /*0fc0*/  UIADD3 UR5, UPT, UPT, -UR5, URZ, URZ ;  /* 0x000000ff05057290 */ /* 0x000fc8000fffe1ff */
[----:B------:R-:W-:Y:S01]  /*0fd0*/  UIMAD UR60, UR60, UR5, UR48 ;  /* 0x000000053c3c72a4 */ /* 0x000fe2000f8e0230 */
[----:B-1----:R-:W-:Y:S11]  /*0fe0*/  BRA.U UP4, `(.L_x_17) ;  /* 0x0000000104247547 */ /* 0x002ff6000b800000 */
[----:B------:R-:W-:-:S04]  /*0ff0*/  UISETP.NE.AND UP0, UPT, UR60, URZ, UPT ;  /* 0x000000ff3c00728c */ /* 0x000fc8000bf05270 */
[----:B------:R-:W-:-:S04]  /*1000*/  UISETP.EQ.OR UP0, UPT, UR61, URZ, !UP0 ;  /* 0x000000ff3d00728c */ /* 0x000fc8000c702670 */
[----:B------:R-:W-:Y:S02]  /*1010*/  USEL UR6, URZ, 0x1, !UP0 ;  /* 0x00000001ff067887 */ /* 0x000fe4000c000000 */
[----:B------:R-:W-:-:S04]  /*1020*/  UISETP.NE.AND UP0, UPT, UR60, URZ, UPT ;  /* 0x000000ff3c00728c */ /* 0x000fc8000bf05270 */
[----:B------:R-:W-:Y:S02]  /*1030*/  USEL UR5, URZ, 0x2, UP0 ;  /* 0x00000002ff057887 */ /* 0x000fe40008000000 */
[----:B------:R-:W-:-:S04]  /*1040*/  UISETP.NE.AND UP0, UPT, UR61, 0x1, UPT ;  /* 0x000000013d00788c */ /* 0x000fc8000bf05270 */
[----:B------:R-:W-:-:S04]  /*1050*/  USEL UR5, UR5, 0x2, UP0 ;  /* 0x0000000205057887 */ /* 0x000fc80008000000 */
[----:B------:R-:W-:-:S06]  /*1060*/  UIADD3 UR5, UPT, UPT, UR6, UR5, URZ ;  /* 0x0000000506057290 */ /* 0x000fcc000fffe0ff */
[----:B------:R-:W-:-:S07]  /*1070*/  MOV R2, UR5 ;  /* 0x0000000500027c02 */ /* 0x000fce0008000f00 */
.L_x_17:
[----:B------:R-:W1:Y:S01]  /*1080*/  S2UR UR36, SR_CTAID.Z ;  /* 0x00000000002479c3 */ /* 0x000e620000002700 */
[----:B------:R-:W-:-:S09]  /*1090*/  UISETP.GE.AND UP0, UPT, UR21, 0x1, UPT ;  /* 0x000000011500788c */ /* 0x000fd2000bf06270 */
[----:B------:R-:W-:Y:S05]  /*10a0*/  BRA.U !UP0, `(.L_x_18) ;  /* 0x0000000108d07547 */ /* 0x000fea000b800000 */
[----:B------:R-:W2:Y:S01]  /*10b0*/  LDCU.128 UR12, c[0x0][0xb10] ;  /* 0x00016200ff0c77ac */ /* 0x000ea20008000c00 */
[----:B------:R-:W3:Y:S01]  /*10c0*/  LDCU UR22, c[0x0][0xb0c] ;  /* 0x00016180ff1677ac */ /* 0x000ee20008000800 */
[----:B------:R-:W4:Y:S01]  /*10d0*/  LDCU UR7, c[0x0][0x370] ;  /* 0x00006e00ff0777ac */ /* 0x000f220008000800 */
[----:B------:R-:W1:Y:S01]  /*10e0*/  LDCU UR8, c[0x0][0x374] ;  /* 0x00006e80ff0877ac */ /* 0x000e620008000800 */
[----:B------:R-:W1:Y:S01]  /*10f0*/  LDCU UR9, c[0x0][0xb20] ;  /* 0x00016400ff0977ac */ /* 0x000e620008000800 */
[----:B--2---:R-:W-:Y:S02]  /*1100*/  UIMAD.WIDE.U32 UR10, UR47, UR12, URZ ;  /* 0x0000000c2f0a72a5 */ /* 0x004fe4000f8e00ff */
[----:B---3--:R-:W-:Y:S02]  /*1110*/  UISETP.NE.AND UP0, UPT, UR22, 0x1, UPT ;  /* 0x000000011600788c */ /* 0x008fe4000bf05270 */
[----:B------:R-:W-:Y:S02]  /*1120*/  UIMAD.WIDE.U32 UR16, UR48, UR15, URZ ;  /* 0x0000000f301072a5 */ /* 0x000fe4000f8e00ff */
[----:B----4-:R-:W-:Y:S01]  /*1130*/  UIMAD.WIDE.U32 UR18, UR7, UR12, URZ ;  /* 0x0000000c071272a5 */ /* 0x010fe2000f8e00ff */
[----:B------:R-:W-:Y:S01]  /*1140*/  UMOV UR6, UR11 ;  /* 0x0000000b00067c82 */ /* 0x000fe20008000000 */
[----:B------:R-:W-:-:S02]  /*1150*/  UISETP.NE.AND UP1, UPT, UR21, 0x1, UPT ;  /* 0x000000011500788c */ /* 0x000fc4000bf25270 */
[----:B------:R-:W-:Y:S01]  /*1160*/  USHF.R.U32.HI UR6, URZ, UR13, UR6 ;  /* 0x0000000dff067299 */ /* 0x000fe20008011606 */
[----:B------:R-:W2:Y:S02]  /*1170*/  LDCU.64 UR10, c[0x0][0xb28] ;  /* 0x00016500ff0a77ac */ /* 0x000ea40008000a00 */
[----:B------:R-:W-:Y:S01]  /*1180*/  UMOV UR18, UR19 ;  /* 0x0000001300127c82 */ /* 0x000fe20008000000 */
[----:B------:R-:W-:Y:S02]  /*1190*/  USEL UR6, UR47, UR6, !UP0 ;  /* 0x000000062f067287 */ /* 0x000fe4000c000000 */
[----:B------:R-:W-:Y:S02]  /*11a0*/  @UP0 USHF.R.U32.HI UR7, URZ, UR13, UR18 ;  /* 0x0000000dff070299 */ /* 0x000fe40008011612 */
[----:B------:R-:W-:Y:S02]  /*11b0*/  UISETP.NE.AND UP0, UPT, UR14, 0x1, UPT ;  /* 0x000000010e00788c */ /* 0x000fe4000bf05270 */
[----:B-1----:R-:W-:Y:S01]  /*11c0*/  UIMAD.WIDE.U32 UR12, UR8, UR15, URZ ;  /* 0x0000000f080c72a5 */ /* 0x002fe2000f8e00ff */
[----:B------:R-:W-:-:S02]  /*11d0*/  UMOV UR5, UR17 ;  /* 0x0000001100057c82 */ /* 0x000fc40008000000 */
[----:B------:R-:W-:-:S04]  /*11e0*/  USHF.R.U32.HI UR5, URZ, UR9, UR5 ;  /* 0x00000009ff057299 */ /* 0x000fc80008011605 */
[----:B------:R-:W-:Y:S01]  /*11f0*/  UMOV UR12, UR13 ;  /* 0x0000000d000c7c82 */ /* 0x000fe20008000000 */
[----:B--2---:R-:W-:Y:S02]  /*1200*/  UIMAD.WIDE.U32 UR16, UR7, UR10, URZ ;  /* 0x0000000a071072a5 */ /* 0x004fe4000f8e00ff */
[----:B------:R-:W-:Y:S02]  /*1210*/  @UP0 USHF.R.U32.HI UR8, URZ, UR9, UR12 ;  /* 0x00000009ff080299 */ /* 0x000fe4000801160c */
[----:B------:R-:W-:Y:S02]  /*1220*/  USEL UR5, UR48, UR5, !UP0 ;  /* 0x0000000530057287 */ /* 0x000fe4000c000000 */
[----:B------:R-:W-:Y:S01]  /*1230*/  UIMAD.WIDE.U32 UR12, UR8, UR10, URZ ;  /* 0x0000000a080c72a5 */ /* 0x000fe2000f8e00ff */
[----:B------:R-:W-:Y:S02]  /*1240*/  UMOV UR16, UR17 ;  /* 0x0000001100107c82 */ /* 0x000fe40008000000 */
[----:B------:R-:W-:-:S04]  /*1250*/  @UP1 USHF.R.U32.HI UR7, URZ, UR11, UR16 ;  /* 0x0000000bff071299 */ /* 0x000fc80008011610 */
[----:B------:R-:W-:Y:S01]  /*1260*/  UMOV UR12, UR13 ;  /* 0x0000000d000c7c82 */ /* 0x000fe20008000000 */
[----:B------:R-:W-:Y:S02]  /*1270*/  UIMAD UR9, UR7, UR21, URZ ;  /* 0x00000015070972a4 */ /* 0x000fe4000f8e02ff */
[----:B------:R-:W-:Y:S02]  /*1280*/  @UP1 USHF.R.U32.HI UR8, URZ, UR11, UR12 ;  /* 0x0000000bff081299 */ /* 0x000fe4000801160c */
[----:B------:R-:W-:Y:S02]  /*1290*/  UIMAD.WIDE.U32 UR12, UR5, UR10, URZ ;  /* 0x0000000a050c72a5 */ /* 0x000fe4000f8e00ff */
[----:B------:R-:W-:Y:S02]  /*12a0*/  UIMAD UR8, UR8, UR21, URZ ;  /* 0x00000015080872a4 */ /* 0x000fe4000f8e02ff */
[----:B------:R-:W-:Y:S02]  /*12b0*/  UIADD3 UR12, UPT, UPT, -UR6, URZ, URZ ;  /* 0x000000ff060c7290 */ /* 0x000fe4000fffe1ff */
[----:B------:R-:W-:-:S02]  /*12c0*/  UISETP.GE.AND UP0, UPT, UR5, UR8, UPT ;  /* 0x000000080500728c */ /* 0x000fc4000bf06270 */
[----:B------:R-:W-:Y:S02]  /*12d0*/  UIMAD UR47, UR22, UR12, UR47 ;  /* 0x0000000c162f72a4 */ /* 0x000fe4000f8e022f */
[----:B------:R-:W-:Y:S02]  /*12e0*/  UISETP.GE.OR UP0, UPT, UR6, UR9, UP0 ;  /* 0x000000090600728c */ /* 0x000fe40008706670 */
[----:B------:R-:W-:-:S03]  /*12f0*/  UIMAD.WIDE.U32 UR8, UR6, UR10, URZ ;  /* 0x0000000a060872a5 */ /* 0x000fc6000f8e00ff */
[----:B------:R-:W-:Y:S02]  /*1300*/  UMOV UR10, UR13 ;  /* 0x0000000d000a7c82 */ /* 0x000fe40008000000 */
[----:B------:R-:W-:-:S04]  /*1310*/  USHF.R.U32.HI UR10, URZ, UR11, UR10 ;  /* 0x0000000bff0a7299 */ /* 0x000fc8000801160a */
[----:B------:R-:W-:Y:S02]  /*1320*/  USEL UR8, UR5, UR10, !UP1 ;  /* 0x0000000a05087287 */ /* 0x000fe4000c800000 */
[----:B------:R-:W-:Y:S02]  /*1330*/  @!UP0 USHF.R.U32.HI UR9, URZ, UR11, UR9 ;  /* 0x0000000bff098299 */ /* 0x000fe40008011609 */
[----:B------:R-:W-:Y:S02]  /*1340*/  UIADD3 UR10, UPT, UPT, -UR8, URZ, URZ ;  /* 0x000000ff080a7290 */ /* 0x000fe4000fffe1ff */
[----:B------:R-:W-:Y:S02]  /*1350*/  @!UP0 USEL UR9, UR6, UR9, !UP1 ;  /* 0x0000000906098287 */ /* 0x000fe4000c800000 */
[----:B------:R-:W-:Y:S02]  /*1360*/  UIMAD UR10, UR21, UR10, UR5 ;  /* 0x0000000a150a72a4 */ /* 0x000fe4000f8e0205 */
[----:B------:R-:W-:-:S02]  /*1370*/  UIADD3 UR11, UPT, UPT, -UR5, URZ, URZ ;  /* 0x000000ff050b7290 */ /* 0x000fc4000fffe1ff */
[----:B------:R-:W-:Y:S02]  /*1380*/  @!UP0 UIMAD UR7, UR10, UR7, UR9 ;  /* 0x000000070a0782a4 */ /* 0x000fe4000f8e0209 */
[----:B------:R-:W-:Y:S02]  /*1390*/  @!UP0 UIADD3 UR8, UPT, UPT, UR8, -UR9, URZ ;  /* 0x8000000908088290 */ /* 0x000fe4000fffe0ff */
[----:B------:R-:W-:Y:S02]  /*13a0*/  UIMAD UR11, UR14, UR11, UR48 ;  /* 0x0000000b0e0b72a4 */ /* 0x000fe4000f8e0230 */
[----:B------:R-:W-:-:S03]  /*13b0*/  @!UP0 UIMAD UR5, UR8, UR21, UR6 ;  /* 0x00000015080582a4 */ /* 0x000fc6000f8e0206 */
[----:B------:R-:W-:Y:S01]  /*13c0*/  @!UP0 UMOV UR6, UR7 ;  /* 0x0000000700068c82 */ /* 0x000fe20008000000 */
[----:B------:R-:W-:Y:S02]  /*13d0*/  UIMAD UR48, UR5, UR14, UR11 ;  /* 0x0000000e053072a4 */ /* 0x000fe4000f8e020b */
[----:B------:R-:W-:-:S12]  /*13e0*/  UIMAD UR47, UR6, UR22, UR47 ;  /* 0x00000016062f72a4 */ /* 0x000fd8000f8e022f */
.L_x_18:
[----:B------:R-:W-:-:S09]  /*13f0*/  UISETP.NE.AND UP0, UPT, UR23, 0x1, UPT ;  /* 0x000000011700788c */ /* 0x000fd2000bf05270 */
[----:B------:R-:W-:Y:S05]  /*1400*/  BRA.U UP0, `(.L_x_19) ;  /* 0x0000000100447547 */ /* 0x000fea000b800000 */
[----:B------:R-:W2:Y:S01]  /*1410*/  LDCU.128 UR12, c[0x0][0xb10] ;  /* 0x00016200ff0c77ac */ /* 0x000ea20008000c00 */
[----:B------:R-:W3:Y:S01]  /*1420*/  LDCU UR10, c[0x0][0xb0c] ;  /* 0x00016180ff0a77ac */ /* 0x000ee20008000800 */
[----:B------:R-:W4:Y:S01]  /*1430*/  LDCU UR11, c[0x0][0xb20] ;  /* 0x00016400ff0b77ac */ /* 0x000f220008000800 */
[----:B--2---:R-:W-:Y:S02]  /*1440*/  UIMAD.WIDE.U32 UR6, UR47, UR12, URZ ;  /* 0x0000000c2f0672a5 */ /* 0x004fe4000f8e00ff */
[----:B------:R-:W-:Y:S02]  /*1450*/  UIMAD.WIDE.U32 UR8, UR48, UR15, URZ ;  /* 0x0000000f300872a5 */ /* 0x000fe4000f8e00ff */
[----:B---3--:R-:W-:-:S03]  /*1460*/  UISETP.NE.AND UP0, UPT, UR10, 0x1, UPT ;  /* 0x000000010a00788c */ /* 0x008fc6000bf05270 */
[----:B------:R-:W-:Y:S02]  /*1470*/  UMOV UR6, UR7 ;  /* 0x0000000700067c82 */ /* 0x000fe40008000000 */
[----:B------:R-:W-:Y:S01]  /*1480*/  USHF.R.U32.HI UR6, URZ, UR13, UR6 ;  /* 0x0000000dff067299 */ /* 0x000fe20008011606 */
[----:B------:R-:W-:-:S03]  /*1490*/  UMOV UR5, UR9 ;  /* 0x0000000900057c82 */ /* 0x000fc60008000000 */
[----:B------:R-:W-:Y:S02]  /*14a0*/  USEL UR6, UR47, UR6, !UP0 ;  /* 0x000000062f067287 */ /* 0x000fe4000c000000 */
[----:B------:R-:W-:Y:S02]  /*14b0*/  UISETP.NE.AND UP0, UPT, UR14, 0x1, UPT ;  /* 0x000000010e00788c */ /* 0x000fe4000bf05270 */
[----:B----4-:R-:W-:-:S04]  /*14c0*/  USHF.R.U32.HI UR5, URZ, UR11, UR5 ;  /* 0x0000000bff057299 */ /* 0x010fc80008011605 */
[----:B------:R-:W-:-:S04]  /*14d0*/  USEL UR5, UR48, UR5, !UP0 ;  /* 0x0000000530057287 */ /* 0x000fc8000c000000 */
[----:B------:R-:W-:Y:S02]  /*14e0*/  UIADD3 UR7, UPT, UPT, UR6, -UR5, URZ ;  /* 0x8000000506077290 */ /* 0x000fe4000fffe0ff */
[----:B------:R-:W-:Y:S02]  /*14f0*/  UIADD3 UR5, UPT, UPT, -UR6, UR5, URZ ;  /* 0x0000000506057290 */ /* 0x000fe4000fffe1ff */
[----:B------:R-:W-:Y:S02]  /*1500*/  UIMAD UR48, UR7, UR14, UR48 ;  /* 0x0000000e073072a4 */ /* 0x000fe4000f8e0230 */
[----:B------:R-:W-:-:S12]  /*1510*/  UIMAD UR47, UR5, UR10, UR47 ;  /* 0x0000000a052f72a4 */ /* 0x000fd8000f8e022f */
.L_x_19:
[----:B------:R-:W-:Y:S01]  /*1520*/  UISETP.NE.AND UP0, UPT, UR20, 0x2, UPT ;  /* 0x000000021400788c */ /* 0x000fe2000bf05270 */
[----:B------:R-:W-:Y:S09]  /*1530*/  BRA.U !UP6, `(.L_x_20) ;  /* 0x000000010e0c7547 */ /* 0x000ff2000b800000 */
[----:B------:R-:W-:Y:S01]  /*1540*/  UCGABAR_WAIT ;  /* 0x0000000000007dc7 */ /* 0x000fe20008000000 */
[----:B------:R-:W-:Y:S01]  /*1550*/  CCTL.IVALL ;  /* 0x00000000ff00798f */ /* 0x000fe20002000000 */
[----:B------:R-:W-:Y:S05]  /*1560*/  BRA `(.L_x_21) ;  /* 0x0000000000047947 */ /* 0x000fea0003800000 */
.L_x_20:
[----:B------:R-:W-:Y:S06]  /*1570*/  BAR.SYNC.DEFER_BLOCKING 0x0 ;  /* 0x0000000000007b1d */ /* 0x000fec0000010000 */
.L_x_21:
[----:B------:R-:W-:Y:S05]  /*1580*/  BRA.U UP0, `(.L_x_22) ;  /* 0x0000001100fc7547 */ /* 0x000fea000b800000 */
[----:B------:R-:W2:Y:S01]  /*1590*/  LDCU UR7, c[0x0][0x38c] ;  /* 0x00007180ff0777ac */ /* 0x000ea20008000800 */
[----:B------:R-:W-:Y:S01]  /*15a0*/  PLOP3.LUT P1, PT, PT, PT, UP3, 0x80, 0x8 ;  /* 0x000000000008781c */ /* 0x000fe20003f2f038 */
[----:B------:R-:W-:Y:S01]  /*15b0*/  IMAD.MOV.U32 R12, RZ, RZ, 0x1 ;  /* 0x00000001ff0c7424 */ /* 0x000fe200078e00ff */
[----:B------:R-:W-:Y:S01]  /*15c0*/  ISETP.EQ.OR P2, PT, R0, RZ, P3 ;  /* 0x000000ff0000720c */ /* 0x000fe20001f42670 */
[----:B------:R-:W-:Y:S01]  /*15d0*/  UISETP.NE.AND UP1, UPT, UR20, URZ, UPT ;  /* 0x000000ff1400728c */ /* 0x000fe2000bf25270 */
[----:B------:R-:W-:Y:S01]  /*15e0*/  PLOP3.LUT P1, PT, P1, PT, PT, 0x8, 0x80 ;  /* 0x000000000080781c */ /* 0x000fe20000f2e170 */
[----:B------:R-:W-:Y:S01]  /*15f0*/  USEL UR31, URZ, 0x1, UP5 ;  /* 0x00000001ff1f7887 */ /* 0x000fe2000a800000 */
[----:B------:R-:W-:Y:S01]  /*1600*/  CS2R R10, SRZ ;  /* 0x00000000000a7805 */ /* 0x000fe2000001ff00 */
[----:B------:R-:W-:Y:S01]  /*1610*/  IMAD.MOV.U32 R9, RZ, RZ, RZ ;  /* 0x000000ffff097224 */ /* 0x000fe200078e00ff */
[----:B------:R-:W3:Y:S01]  /*1620*/  LDCU UR49, c[0x0][0x370] ;  /* 0x00006e00ff3177ac */ /* 0x000ee20008000800 */
[----:B------:R-:W-:Y:S01]  /*1630*/  IMAD.MOV.U32 R8, RZ, RZ, 0x1 ;  /* 0x00000001ff087424 */ /* 0x000fe200078e00ff */
[----:B------:R-:W4:Y:S01]  /*1640*/  LDCU.64 UR40, c[0x0][0x348] ;  /* 0x00006900ff2877ac */ /* 0x000f220008000a00 */
[----:B------:R-:W-:-:S02]  /*1650*/  USHF.R.U32.HI UR53, URZ, 0x6, UR4 ;  /* 0x00000006ff357899 */ /* 0x000fc40008011604 */
[----:B--2---:R-:W-:Y:S02]  /*1660*/  UIADD3 UR6, UPT, UPT, UR7, 0x7f, URZ ;  /* 0x0000007f07067890 */ /* 0x004fe4000fffe0ff */
[----:B------:R-:W-:Y:S02]  /*1670*/  UIADD3 UR54, UPT, UPT, UR7, 0xfe, URZ ;  /* 0x000000fe07367890 */ /* 0x000fe4000fffe0ff */
[----:B------:R-:W-:Y:S01]  /*1680*/  USHF.R.S32.HI UR5, URZ, 0x1f, UR6 ;  /* 0x0000001fff057899 */ /* 0x000fe20008011406 */
[----:B------:R-:W2:Y:S03]  /*1690*/  LDCU UR46, c[0x0][0x374] ;  /* 0x00006e80ff2e77ac */ /* 0x000ea60008000800 */
[----:B------:R-:W-:Y:S02]  /*16a0*/  ULEA.HI UR5, UR5, UR6, URZ, 0x7 ;  /* 0x0000000605057291 */ /* 0x000fe4000f8f38ff */
[----:B------:R-:W-:-:S02]  /*16b0*/  USEL UR31, UR31, 0x2, UP1 ;  /* 0x000000021f1f7887 */ /* 0x000fc40008800000 */
[----:B------:R-:W-:Y:S02]  /*16c0*/  USHF.R.S32.HI UR51, URZ, 0x7, UR5 ;  /* 0x00000007ff337899 */ /* 0x000fe40008011405 */
[----:B------:R-:W-:Y:S02]  /*16d0*/  UIADD3 UR5, UPT, UPT, UR7, -0x1, URZ ;  /* 0xffffffff07057890 */ /* 0x000fe4000fffe0ff */
[----:B------:R-:W-:Y:S02]  /*16e0*/  UISETP.LT.U32.AND UP0, UPT, UR51, 0x3, UPT ;  /* 0x000000033300788c */ /* 0x000fe4000bf01070 */
[----:B------:R-:W-:Y:S02]  /*16f0*/  UISETP.GE.U32.AND UP2, UPT, UR5, -0xff, UPT ;  /* 0xffffff010500788c */ /* 0x000fe4000bf46070 */
[----:B------:R-:W-:Y:S01]  /*1700*/  USEL UR50, UR51, 0x3, UP0 ;  /* 0x0000000333327887 */ /* 0x000fe20008000000 */
[----:B------:R-:W-:-:S03]  /*1710*/  UMOV UR29, URZ ;  /* 0x000000ff001d7c82 */ /* 0x000fc60008000000 */
[----:B------:R-:W-:Y:S02]  /*1720*/  UIADD3 UR30, UPT, UPT, UR50, -0x1, URZ ;  /* 0xffffffff321e7890 */ /* 0x000fe4000fffe0ff */
[----:B------:R-:W-:-:S03]  /*1730*/  UIADD3 UR52, UPT, UPT, UR51, -UR50, URZ ;  /* 0x8000003233347290 */ /* 0x000fc6000fffe0ff */
[----:B------:R-:W-:-:S04]  /*1740*/  @UP2 UIADD3 UR30, UPT, UPT, UR50, URZ, URZ ;  /* 0x000000ff321e2290 */ /* 0x000fc8000fffe0ff */
[----:B--234-:R-:W-:-:S12]  /*1750*/  UIADD3 UR30, UPT, UPT, UR30, 0x1, URZ ;  /* 0x000000011e1e7890 */ /* 0x01cfd8000fffe0ff */
.L_x_42:
[----:B------:R-:W-:Y:S01]  /*1760*/  UISETP.NE.AND UP0, UPT, UR42, URZ, UPT ;  /* 0x000000ff2a00728c */ /* 0x000fe2000bf05270 */
[----:B------:R-:W2:Y:S08]  /*1770*/  S2UR UR42, SR_CgaCtaId ;  /* 0x00000000002a79c3 */ /* 0x000eb00000008800 */
[----:B-1----:R-:W-:Y:S05]  /*1780*/  BRA.U UP0, `(.L_x_23) ;  /* 0x0000000100347547 */ /* 0x002fea000b800000 */
[----:B------:R-:W3:Y:S01]  /*1790*/  S2R R0, SR_CgaCtaId ;  /* 0x0000000000007919 */ /* 0x000ee20000008800 */
[----:B------:R-:W-:Y:S02]  /*17a0*/  MOV R3, 0x400 ;  /* 0x0000040000037802 */ /* 0x000fe40000000f00 */
[----:B------:R-:W-:Y:S02]  /*17b0*/  SHF.L.U32 R2, R8, 0x1f, RZ ;  /* 0x0000001f08027819 */ /* 0x000fe400000006ff */
[----:B---3--:R-:W-:-:S05]  /*17c0*/  LEA R0, R0, R3, 0x18 ;  /* 0x0000000300007211 */ /* 0x008fca00078ec0ff */
[----:B------:R-:W-:-:S04]  /*17d0*/  IMAD R3, R9, 0x8, R0 ;  /* 0x0000000809037824 */ /* 0x000fc800078e0200 */
[----:B------:R-:W3:Y:S02]  /*17e0*/  SYNCS.PHASECHK.TRANS64.TRYWAIT P0, [R3+URZ+0xd0], R2 ;  /* 0x0000d002030075a7 */ /* 0x000ee400080011ff */
[----:B---3--:R-:W-:Y:S05]  /*17f0*/  @!P0 BRA `(.L_x_24) ;  /* 0x0000006800c48947 */ /* 0x008fea0003800000 */
.L_x_112:
[----:B------:R-:W-:Y:S01]  /*1800*/  VIADD R9, R9, 0x1 ;  /* 0x0000000109097836 */ /* 0x000fe20000000000 */
[----:B------:R3:W-:Y:S04]  /*1810*/  SYNCS.ARRIVE.TRANS64.A1T0 RZ, [R3+URZ+0xc0], RZ ;  /* 0x0000c0ff03ff79a7 */ /* 0x0007e800081000ff */
[----:B------:R-:W-:-:S04]  /*1820*/  ISETP.NE.AND P0, PT, R9, 0x2, PT ;  /* 0x000000020900780c */ /* 0x000fc80003f05270 */
[----:B------:R-:W-:Y:S02]  /*1830*/  SEL R9, R9, RZ, P0 ;  /* 0x000000ff09097207 */ /* 0x000fe40000000000 */
[----:B---3--:R-:W-:-:S04]  /*1840*/  SEL R3, RZ, 0x1, P0 ;  /* 0x00000001ff037807 */ /* 0x008fc80000000000 */
[----:B------:R-:W-:-:S07]  /*1850*/  LOP3.LUT R8, R8, R3, RZ, 0x3c, !PT ;  /* 0x0000000308087212 */ /* 0x000fce00078e3cff */
.L_x_23:
[----:B------:R-:W-:Y:S01]  /*1860*/  UMOV UR13, 0x400 ;  /* 0x00000400000d7882 */ /* 0x000fe20000000000 */
[----:B------:R-:W-:Y:S01]  /*1870*/  SHF.L.U32 R0, R12, 0x1f, RZ ;  /* 0x0000001f0c007819 */ /* 0x000fe200000006ff */
[----:B--2---:R-:W-:Y:S02]  /*1880*/  ULEA UR13, UR42, UR13, 0x18 ;  /* 0x0000000d2a0d7291 */ /* 0x004fe4000f8ec0ff */
[----:B------:R-:W-:Y:S02]  /*1890*/  UISETP.GE.U32.AND UP0, UPT, UR54, 0xff, UPT ;  /* 0x000000ff3600788c */ /* 0x000fe4000bf06070 */
[----:B------:R-:W-:Y:S02]  /*18a0*/  ULEA UR5, UR29, UR13, 0x3 ;  /* 0x0000000d1d057291 */ /* 0x000fe4000f8e18ff */
[----:B------:R-:W-:Y:S02]  /*18b0*/  USHF.L.U32 UR35, UR47, 0x6, URZ ;  /* 0x000000062f237899 */ /* 0x000fe400080006ff */
[----:B------:R-:W-:Y:S01]  /*18c0*/  UIMAD UR19, UR48, 0xa0, UR53 ;  /* 0x000000a0301378a4 */ /* 0x000fe2000f8e0235 */
[----:B------:R-:W-:-:S04]  /*18d0*/  UMOV UR14, URZ ;  /* 0x000000ff000e7c82 */ /* 0x000fc80008000000 */
[----:B------:R2:W3:Y:S01]  /*18e0*/  SYNCS.PHASECHK.TRANS64.TRYWAIT P0, [UR5+0x18], R0 ;  /* 0x00001800ff0075a7 */ /* 0x0004e20008001105 */
[----:B------:R-:W-:Y:S06]  /*18f0*/  BRA.U !UP0, `(.L_x_25) ;  /* 0x0000000108f07547 */ /* 0x000fec000b800000 */
[----:B------:R-:W-:Y:S01]  /*1900*/  UMOV UR21, URZ ;  /* 0x000000ff00157c82 */ /* 0x000fe20008000000 */
[----:B------:R-:W-:-:S05]  /*1910*/  UMOV UR6, UR29 ;  /* 0x0000001d00067c82 */ /* 0x000fca0008000000 */
.L_x_31:
[----:B------:R-:W-:Y:S01]  /*1920*/  @!P3 MOV R2, 0xe000 ;  /* 0x0000e0000002b802 */ /* 0x000fe20000000f00 */
[----:B------:R-:W-:Y:S01]  /*1930*/  ULEA UR33, UR6, UR13, 0x3 ;  /* 0x0000000d06217291 */ /* 0x000fe2000f8e18ff */
[----:B-1-3--:R-:W-:Y:S11]  /*1940*/  @P0 BRA `(.L_x_26) ;  /* 0x00000000000c0947 */ /* 0x00aff60003800000 */
[----:B------:R-:W-:Y:S04]  /*1950*/  SHF.L.U32 R3, R12, 0x1f, RZ ;  /* 0x0000001f0c037819 */ /* 0x000fe800000006ff */
[----:B------:R-:W3:Y:S02]  /*1960*/  SYNCS.PHASECHK.TRANS64.TRYWAIT P0, [UR33+0x18], R3 ;  /* 0x00001803ff0075a7 */ /* 0x000ee40008001121 */
[----:B---3--:R-:W-:Y:S05]  /*1970*/  @!P0 BRA `(.L_x_27) ;  /* 0x0000006800788947 */ /* 0x008fea0003800000 */
.L_x_26:
[----:B------:R3:W-:Y:S01]  /*1980*/  @!P3 SYNCS.ARRIVE.TRANS64 RZ, [UR33], R2 ;  /* 0x00000002ffffb9a7 */ /* 0x0007e20008000021 */
[----:B------:R-:W-:Y:S04]  /*1990*/  ULOP3.LUT UR5, UR31, 0x2, URZ, 0xfc, !UPT ;  /* 0x000000021f057892 */ /* 0x000fe8000f8efcff */
[----:B------:R-:W-:Y:S09]  /*19a0*/  UISETP.NE.AND UP0, UPT, UR5, 0x2, UPT ;  /* 0x000000020500788c */ /* 0x000ff2000bf05270 */
[----:B------:R-:W-:Y:S05]  /*19b0*/  BRA.U UP0, `(.L_x_28) ;  /* 0x0000000100047547 */ /* 0x000fea000b800000 */
[----:B-1----:R-:W-:Y:S05]  /*19c0*/  BPT.TRAP 0x1 ;  /* 0x000000040000795c */ /* 0x002fea0000300000 */
.L_x_28:
[----:B------:R-:W-:Y:S04]  /*19d0*/  BSSY.RECONVERGENT B0, `(.L_x_29) ;  /* 0x0000003000007945 */ /* 0x000fe80003800200 */
[----:B------:R-:W-:Y:S05]  /*19e0*/  @P2 BRA `(.L_x_30) ;  /* 0x0000000000042947 */ /* 0x000fea0003800000 */
[----:B-1----:R-:W-:Y:S05]  /*19f0*/  BPT.TRAP 0x1 ;  /* 0x000000040000795c */ /* 0x002fea0000300000 */
.L_x_30:
[----:B-1----:R-:W-:Y:S05]  /*1a00*/  BSYNC.RECONVERGENT B0 ;  /* 0x0000000000007941 */ /* 0x002fea0003800200 */
.L_x_29:
[----:B------:R-:W-:Y:S02]  /*1a10*/  UIADD3 UR5, UPT, UPT, UR6, 0x1, URZ ;  /* 0x0000000106057890 */ /* 0x000fe4000fffe0ff */
[----:B------:R-:W-:Y:S02]  /*1a20*/  UIADD3 UR14, UP1, UPT, UR40, 0x80, URZ ;  /* 0x00000080280e7890 */ /* 0x000fe4000ff3e0ff */
[----:B------:R-:W-:Y:S02]  /*1a30*/  UISETP.NE.AND UP0, UPT, UR5, 0x3, UPT ;  /* 0x000000030500788c */ /* 0x000fe4000bf05270 */
[----:B------:R-:W-:Y:S02]  /*1a40*/  ULEA UR24, UR6, UR13, 0xe ;  /* 0x0000000d06187291 */ /* 0x000fe4000f8e70ff */
[----:B------:R-:W-:Y:S02]  /*1a50*/  USEL UR7, URZ, 0x1, UP0 ;  /* 0x00000001ff077887 */ /* 0x000fe40008000000 */
[----:B------:R-:W-:Y:S02]  /*1a60*/  USEL UR29, UR5, URZ, UP0 ;  /* 0x000000ff051d7287 */ /* 0x000fe40008000000 */
[----:B------:R-:W-:Y:S02]  /*1a70*/  USHF.L.U32 UR34, UR21, 0x7, URZ ;  /* 0x0000000715227899 */ /* 0x000fe400080006ff */
[----:B------:R-:W-:Y:S01]  /*1a80*/  ULEA UR5, UR29, UR13, 0x3 ;  /* 0x0000000d1d057291 */ /* 0x000fe2000f8e18ff */
[----:B------:R-:W-:Y:S01]  /*1a90*/  LOP3.LUT R12, R12, UR7, RZ, 0x3c, !PT ;  /* 0x000000070c0c7c12 */ /* 0x000fe2000f8e3cff */
[----:B------:R-:W-:Y:S02]  /*1aa0*/  UIADD3.X UR15, UPT, UPT, URZ, UR41, URZ, UP1, !UPT ;  /* 0x00000029ff0f7290 */ /* 0x000fe40008ffe4ff */
[----:B------:R-:W-:Y:S01]  /*1ab0*/  UIADD3 UR32, UPT, UPT, UR24, 0xa400, URZ ;  /* 0x0000a40018207890 */ /* 0x000fe2000fffe0ff */
[----:B--2---:R-:W-:Y:S01]  /*1ac0*/  SHF.L.U32 R0, R12, 0x1f, RZ ;  /* 0x0000001f0c007819 */ /* 0x004fe200000006ff */
[----:B------:R-:W-:Y:S02]  /*1ad0*/  UIADD3 UR26, UPT, UPT, UR34, 0x40, URZ ;  /* 0x00000040221a7890 */ /* 0x000fe4000fffe0ff */
[----:B------:R-:W-:Y:S01]  /*1ae0*/  UIADD3 UR24, UPT, UPT, UR24, 0xc400, URZ ;  /* 0x0000c40018187890 */ /* 0x000fe2000fffe0ff */
[----:B------:R4:W1:Y:S01]  /*1af0*/  SYNCS.PHASECHK.TRANS64.TRYWAIT P0, [UR5+0x18], R0 ;  /* 0x00001800ff0075a7 */ /* 0x0008620008001105 */
[----:B------:R-:W-:Y:S01]  /*1b00*/  UIMAD UR5, UR6, 0x5000, UR4 ;  /* 0x00005000060578a4 */ /* 0x000fe2000f8e0204 */
[----:B------:R-:W-:Y:S02]  /*1b10*/  UMOV UR7, 0x10000000 ;  /* 0x1000000000077882 */ /* 0x000fe40000000000 */
[----:B------:R-:W-:Y:S01]  /*1b20*/  UMOV UR6, 0x0 ;  /* 0x0000000000067882 */ /* 0x000fe20000000000 */
[----:B------:R-:W-:Y:S01]  /*1b30*/  UIADD3 UR22, UP0, UPT, UR40, 0x180, URZ ;  /* 0x0000018028167890 */ /* 0x000fe2000ff1e0ff */
[----:B------:R-:W-:Y:S01]  /*1b40*/  UTMALDG.3D [UR32], [UR14], desc[UR6] ;  /* 0x000006200e0075b4 */ /* 0x000fe20008011000 */
[----:B------:R-:W-:Y:S01]  /*1b50*/  ULEA UR5, UR5, UR13, 0x1 ;  /* 0x0000000d05057291 */ /* 0x000fe2000f8e08ff */
[----:B------:R-:W-:Y:S01]  /*1b60*/  UMOV UR25, UR33 ;  /* 0x0000002100197c82 */ /* 0x000fe20008000000 */
[----:B------:R-:W-:Y:S01]  /*1b70*/  UMOV UR27, UR35 ;  /* 0x00000023001b7c82 */ /* 0x000fe20008000000 */
[----:B------:R-:W-:Y:S01]  /*1b80*/  UMOV UR28, UR36 ;  /* 0x00000024001c7c82 */ /* 0x000fe20008000000 */
[----:B------:R-:W-:Y:S01]  /*1b90*/  UIADD3.X UR23, UPT, UPT, URZ, UR41, URZ, UP0, !UPT ;  /* 0x00000029ff177290 */ /* 0x000fe200087fe4ff */
[----:B------:R2:W-:Y:S01]  /*1ba0*/  UTMALDG.3D [UR24], [UR14], desc[UR6] ;  /* 0x000006180e0075b4 */ /* 0x0005e20008011000 */
[----:B------:R-:W-:Y:S02]  /*1bb0*/  UIADD3 UR16, UPT, UPT, UR5, 0x16400, URZ ;  /* 0x0001640005107890 */ /* 0x000fe4000fffe0ff */
[----:B------:R-:W-:Y:S01]  /*1bc0*/  UIADD3 UR8, UPT, UPT, UR5, 0x1b400, URZ ;  /* 0x0001b40005087890 */ /* 0x000fe2000fffe0ff */
[----:B------:R-:W-:Y:S01]  /*1bd0*/  UMOV UR37, 0x30000 ;  /* 0x0003000000257882 */ /* 0x000fe20000000000 */
[----:B------:R-:W-:Y:S01]  /*1be0*/  UMOV UR17, UR33 ;  /* 0x0000002100117c82 */ /* 0x000fe20008000000 */
[----:B------:R-:W-:Y:S01]  /*1bf0*/  UMOV UR20, UR36 ;  /* 0x0000002400147c82 */ /* 0x000fe20008000000 */
[----:B------:R-:W-:Y:S01]  /*1c00*/  UMOV UR18, UR34 ;  /* 0x0000002200127c82 */ /* 0x000fe20008000000 */
[----:B------:R-:W-:Y:S02]  /*1c10*/  UMOV UR11, UR19 ;  /* 0x00000013000b7c82 */ /* 0x000fe40008000000 */
[----:B------:R-:W-:Y:S01]  /*1c20*/  UTMALDG.3D.MULTICAST [UR16], [UR22], UR37, desc[UR6] ;  /* 0x00000610160073b4 */ /* 0x000fe20008011825 */
[----:B------:R-:W-:Y:S01]  /*1c30*/  UIADD3 UR21, UPT, UPT, UR21, 0x1, URZ ;  /* 0x0000000115157890 */ /* 0x000fe2000fffe0ff */
[----:B------:R-:W-:Y:S01]  /*1c40*/  UMOV UR12, UR36 ;  /* 0x00000024000c7c82 */ /* 0x000fe20008000000 */
[----:B------:R-:W-:Y:S01]  /*1c50*/  UMOV UR9, UR33 ;  /* 0x0000002100097c82 */ /* 0x000fe20008000000 */
[----:B------:R-:W-:Y:S01]  /*1c60*/  UMOV UR10, UR26 ;  /* 0x0000001a000a7c82 */ /* 0x000fe20008000000 */
[----:B------:R-:W-:Y:S01]  /*1c70*/  UISETP.NE.AND UP0, UPT, UR21, UR30, UPT ;  /* 0x0000001e1500728c */ /* 0x000fe2000bf05270 */
[----:B------:R3:W-:Y:S01]  /*1c80*/  UTMALDG.3D.MULTICAST [UR8], [UR22], UR37, desc[UR6] ;  /* 0x00000608160073b4 */ /* 0x0007e20008011825 */
[----:B--2---:R-:W-:Y:S01]  /*1c90*/  UMOV UR14, UR30 ;  /* 0x0000001e000e7c82 */ /* 0x004fe20008000000 */
[----:B---3--:R-:W-:Y:S06]  /*1ca0*/  UMOV UR6, UR29 ;  /* 0x0000001d00067c82 */ /* 0x008fec0008000000 */
[----:B----4-:R-:W-:Y:S05]  /*1cb0*/  BRA.U UP0, `(.L_x_31) ;  /* 0xfffffffd00187547 */ /* 0x010fea000b83ffff */
.L_x_25:
[----:B------:R-:W-:Y:S01]  /*1cc0*/  ULEA UR5, UR29, UR13, 0x3 ;  /* 0x0000000d1d057291 */ /* 0x000fe2000f8e18ff */
[----:B--2---:R-:W-:Y:S01]  /*1cd0*/  SHF.L.U32 R0, R12, 0x1f, RZ ;  /* 0x0000001f0c007819 */ /* 0x004fe200000006ff */
[----:B------:R-:W-:Y:S01]  /*1ce0*/  @!P1 SYNCS.ARRIVE.TRANS64.A1T0 RZ, [UR13+0x58], RZ ;  /* 0x000058ffffff99a7 */ /* 0x000fe2000810000d */
[----:B------:R-:W-:-:S06]  /*1cf0*/  UISETP.GT.AND UP0, UPT, UR51, UR50, UPT ;  /* 0x000000323300728c */ /* 0x000fcc000bf04270 */
[----:B-1-3--:R1:W2:Y:S03]  /*1d00*/  SYNCS.PHASECHK.TRANS64.TRYWAIT P0, [UR5+0x18], R0 ;  /* 0x00001800ff0075a7 */ /* 0x00a2a60008001105 */
[----:B------:R-:W-:Y:S05]  /*1d10*/  BRA.U !UP0, `(.L_x_32) ;  /* 0x0000000108ec7547 */ /* 0x000fea000b800000 */
[----:B------:R-:W-:Y:S01]  /*1d20*/  UIADD3 UR15, UPT, UPT, UR52, UR14, URZ ;  /* 0x0000000e340f7290 */ /* 0x000fe2000fffe0ff */
[----:B------:R-:W-:-:S11]  /*1d30*/  UMOV UR6, UR29 ;  /* 0x0000001d00067c82 */ /* 0x000fd60008000000 */
.L_x_38:
[----:B--2---:R-:W-:Y:S01]  /*1d40*/  @!P3 MOV R2, 0xe000 ;  /* 0x0000e0000002b802 */ /* 0x004fe20000000f00 */
[----:B------:R-:W-:Y:S01]  /*1d50*/  ULEA UR33, UR6, UR13, 0x3 ;  /* 0x0000000d06217291 */ /* 0x000fe2000f8e18ff */
[----:B--2-4-:R-:W-:Y:S11]  /*1d60*/  @P0 BRA `(.L_x_33) ;  /* 0x00000000000c0947 */ /* 0x014ff60003800000 */
[----:B------:R-:W-:Y:S04]  /*1d70*/  SHF.L.U32 R3, R12, 0x1f, RZ ;  /* 0x0000001f0c037819 */ /* 0x000fe800000006ff */
[----:B------:R-:W2:Y:S02]  /*1d80*/  SYNCS.PHASECHK.TRANS64.TRYWAIT P0, [UR33+0x18], R3 ;  /* 0x00001803ff0075a7 */ /* 0x000ea40008001121 */
[----:B--2---:R-:W-:Y:S05]  /*1d90*/  @!P0 BRA `(.L_x_34) ;  /* 0x0000006400888947 */ /* 0x004fea0003800000 */
.L_x_33:
[----:B------:R2:W-:Y:S01]  /*1da0*/  @!P3 SYNCS.ARRIVE.TRANS64 RZ, [UR33], R2 ;  /* 0x00000002ffffb9a7 */ /* 0x0005e20008000021 */
[----:B------:R-:W-:Y:S04]  /*1db0*/  ULOP3.LUT UR5, UR31, 0x2, URZ, 0xfc, !UPT ;  /* 0x000000021f057892 */ /* 0x000fe8000f8efcff */
[----:B------:R-:W-:Y:S09]  /*1dc0*/  UISETP.NE.AND UP0, UPT, UR5, 0x2, UPT ;  /* 0x000000020500788c */ /* 0x000ff2000bf05270 */
[----:B------:R-:W-:Y:S05]  /*1dd0*/  BRA.U UP0, `(.L_x_35) ;  /* 0x0000000100047547 */ /* 0x000fea000b800000 */
[----:B------:R-:W-:Y:S05]  /*1de0*/  BPT.TRAP 0x1 ;  /* 0x000000040000795c */ /* 0x000fea0000300000 */
.L_x_35:
[----:B------:R-:W-:Y:S04]  /*1df0*/  BSSY.RECONVERGENT B0, `(.L_x_36) ;  /* 0x0000003000007945 */ /* 0x000fe80003800200 */
[----:B------:R-:W-:Y:S05]  /*1e00*/  @P2 BRA `(.L_x_37) ;  /* 0x0000000000042947 */ /* 0x000fea0003800000 */
[----:B------:R-:W-:Y:S05]  /*1e10*/  BPT.TRAP 0x1 ;  /* 0x000000040000795c */ /* 0x000fea0000300000 */
.L_x_37:
[----:B------:R-:W-:Y:S05]  /*1e20*/  BSYNC.RECONVERGENT B0 ;  /* 0x0000000000007941 */ /* 0x000fea0003800200 */
.L_x_36:
        /* <DEDUP_REMOVED lines=11> */
[----:B-1----:R-:W-:Y:S01]  /*1ee0*/  SHF.L.U32 R0, R12, 0x1f, RZ ;  /* 0x0000001f0c007819 */ /* 0x002fe200000006ff */
[----:B------:R-:W-:Y:S02]  /*1ef0*/  UIADD3 UR26, UPT, UPT, UR34, 0x40, URZ ;  /* 0x00000040221a7890 */ /* 0x000fe4000fffe0ff */
[----:B------:R-:W-:Y:S01]  /*1f00*/  UIADD3 UR24, UPT, UPT, UR24, 0xc400, URZ ;  /* 0x0000c40018187890 */ /* 0x000fe2000fffe0ff */
[----:B------:R3:W4:Y:S01]  /*1f10*/  SYNCS.PHASECHK.TRANS64.TRYWAIT P0, [UR5+0x18], R0 ;  /* 0x00001800ff0075a7 */ /* 0x0007220008001105 */
[----:B------:R-:W-:Y:S01]  /*1f20*/  UMOV UR38, 0x0 ;  /* 0x0000000000267882 */ /* 0x000fe20000000000 */
[----:B------:R-:W-:Y:S01]  /*1f30*/  UMOV UR39, 0x10000000 ;  /* 0x1000000000277882 */ /* 0x000fe20000000000 */
[----:B------:R-:W-:Y:S01]  /*1f40*/  UIMAD UR5, UR6, 0x5000, UR4 ;  /* 0x00005000060578a4 */ /* 0x000fe2000f8e0204 */
[----:B------:R-:W-:Y:S01]  /*1f50*/  UTMALDG.3D [UR32], [UR22], desc[UR38] ;  /* 0x00002620160075b4 */ /* 0x000fe20008011000 */
[----:B------:R-:W-:Y:S02]  /*1f60*/  UIADD3 UR6, UP0, UPT, UR40, 0x180, URZ ;  /* 0x0000018028067890 */ /* 0x000fe4000ff1e0ff */
[----:B------:R-:W-:Y:S01]  /*1f70*/  ULEA UR5, UR5, UR13, 0x1 ;  /* 0x0000000d05057291 */ /* 0x000fe2000f8e08ff */
[----:B------:R-:W-:Y:S01]  /*1f80*/  UMOV UR25, UR33 ;  /* 0x0000002100197c82 */ /* 0x000fe20008000000 */
[----:B------:R-:W-:Y:S01]  /*1f90*/  UMOV UR27, UR35 ;  /* 0x00000023001b7c82 */ /* 0x000fe20008000000 */
[----:B------:R-:W-:Y:S01]  /*1fa0*/  UMOV UR28, UR36 ;  /* 0x00000024001c7c82 */ /* 0x000fe20008000000 */
[----:B------:R-:W-:Y:S01]  /*1fb0*/  UIADD3.X UR7, UPT, UPT, URZ, UR41, URZ, UP0, !UPT ;  /* 0x00000029ff077290 */ /* 0x000fe200087fe4ff */
[----:B------:R-:W-:Y:S01]  /*1fc0*/  UTMALDG.3D [UR24], [UR22], desc[UR38] ;  /* 0x00002618160075b4 */ /* 0x000fe20008011000 */
[----:B------:R-:W-:Y:S01]  /*1fd0*/  UIADD3 UR16, UPT, UPT, UR5, 0x16400, URZ ;  /* 0x0001640005107890 */ /* 0x000fe2000fffe0ff */
[----:B------:R-:W-:Y:S01]  /*1fe0*/  UMOV UR21, 0x30000 ;  /* 0x0003000000157882 */ /* 0x000fe20000000000 */
[----:B------:R-:W-:Y:S01]  /*1ff0*/  UMOV UR17, UR33 ;  /* 0x0000002100117c82 */ /* 0x000fe20008000000 */
[----:B------:R-:W-:Y:S01]  /*2000*/  UMOV UR20, UR36 ;  /* 0x0000002400147c82 */ /* 0x000fe20008000000 */
[----:B------:R-:W-:Y:S01]  /*2010*/  UMOV UR18, UR34 ;  /* 0x0000002200127c82 */ /* 0x000fe20008000000 */
[----:B------:R-:W-:Y:S01]  /*2020*/  UIADD3 UR8, UPT, UPT, UR5, 0x1b400, URZ ;  /* 0x0001b40005087890 */ /* 0x000fe2000fffe0ff */
[----:B------:R-:W-:Y:S03]  /*2030*/  UMOV UR11, UR19 ;  /* 0x00000013000b7c82 */ /* 0x000fe60008000000 */
[----:B------:R-:W-:Y:S01]  /*2040*/  UTMALDG.3D.MULTICAST [UR16], [UR6], UR21, desc[UR38] ;  /* 0x00002610060073b4 */ /* 0x000fe20008011815 */
[----:B------:R-:W-:Y:S01]  /*2050*/  UIADD3 UR14, UPT, UPT, UR14, 0x1, URZ ;  /* 0x000000010e0e7890 */ /* 0x000fe2000fffe0ff */
[----:B------:R-:W-:Y:S01]  /*2060*/  UMOV UR12, UR36 ;  /* 0x00000024000c7c82 */ /* 0x000fe20008000000 */
[----:B------:R-:W-:Y:S01]  /*2070*/  UMOV UR9, UR33 ;  /* 0x0000002100097c82 */ /* 0x000fe20008000000 */
[----:B------:R-:W-:Y:S01]  /*2080*/  UMOV UR10, UR26 ;  /* 0x0000001a000a7c82 */ /* 0x000fe20008000000 */
[----:B------:R-:W-:Y:S01]  /*2090*/  UISETP.NE.AND UP0, UPT, UR14, UR15, UPT ;  /* 0x0000000f0e00728c */ /* 0x000fe2000bf05270 */
[----:B------:R1:W-:Y:S02]  /*20a0*/  UTMALDG.3D.MULTICAST [UR8], [UR6], UR21, desc[UR38] ;  /* 0x00002608060073b4 */ /* 0x0003e40008011815 */
[----:B-1----:R-:W-:Y:S06]  /*20b0*/  UMOV UR6, UR29 ;  /* 0x0000001d00067c82 */ /* 0x002fec0008000000 */
[----:B---3--:R-:W-:Y:S05]  /*20c0*/  BRA.U UP0, `(.L_x_38) ;  /* 0xfffffffd001c7547 */ /* 0x008fea000b83ffff */
.L_x_32:
[C---:B------:R-:W-:Y:S01]  /*20d0*/  LEA R3, R11.reuse, UR13, 0x3 ;  /* 0x0000000d0b037c11 */ /* 0x040fe2000f8e18ff */
[----:B------:R-:W-:Y:S01]  /*20e0*/  NOP ;  /* 0x0000000000007918 */ /* 0x000fe20000000000 */
[----:B-1----:R-:W-:Y:S02]  /*20f0*/  SHF.L.U32 R0, R10, 0x1f, RZ ;  /* 0x0000001f0a007819 */ /* 0x002fe400000006ff */
[----:B------:R-:W-:Y:S02]  /*2100*/  LEA R5, R11, UR13, 0x4 ;  /* 0x0000000d0b057c11 */ /* 0x000fe4000f8e20ff */
[----:B--2-4-:R-:W1:Y:S02]  /*2110*/  SYNCS.PHASECHK.TRANS64.TRYWAIT P0, [R3+URZ+0x60], R0 ;  /* 0x00006000030075a7 */ /* 0x014e6400080011ff */
[----:B-1----:R-:W-:Y:S05]  /*2120*/  @!P0 BRA `(.L_x_39) ;  /* 0x0000006000bc8947 */ /* 0x002fea0003800000 */
.L_x_115:
[----:B------:R-:W2:Y:S01]  /*2130*/  LDS.128 R4, [R5+0xf0] ;  /* 0x0000f00005047984 */ /* 0x000ea20000000c00 */
[----:B------:R-:W-:Y:S01]  /*2140*/  UISETP.GE.AND UP0, UPT, UR43, 0x1, UPT ;  /* 0x000000012b00788c */ /* 0x000fe2000bf06270 */
[----:B------:R-:W-:Y:S01]  /*2150*/  @!PT LDS RZ, [RZ] ;  /* 0x00000000fffff984 */ /* 0x000fe20000000800 */
[----:B------:R-:W-:Y:S01]  /*2160*/  @!PT LDS RZ, [RZ] ;  /* 0x00000000fffff984 */ /* 0x000fe20000000800 */
[----:B------:R-:W-:Y:S01]  /*2170*/  @!PT LDS RZ, [RZ] ;  /* 0x00000000fffff984 */ /* 0x000fe20000000800 */
[----:B------:R-:W-:Y:S01]  /*2180*/  @!PT LDS RZ, [RZ] ;  /* 0x00000000fffff984 */ /* 0x000fe20000000800 */
[----:B------:R3:W-:Y:S06]  /*2190*/  MEMBAR.ALL.CTA ;  /* 0x0000000000007992 */ /* 0x0007ec0000008000 */
[----:B---3--:R-:W3:Y:S01]  /*21a0*/  FENCE.VIEW.ASYNC.S ;  /* 0x00000000000073c6 */ /* 0x008ee20000000000 */
[----:B--2---:R-:W-:-:S13]  /*21b0*/  LOP3.LUT P0, RZ, R6, 0x1, RZ, 0xc0, !PT ;  /* 0x0000000106ff7812 */ /* 0x004fda000780c0ff */
[----:B---3--:R-:W-:Y:S01]  /*21c0*/  VOTEU.ANY UP1, P0 ;  /* 0x0000000000ff7886 */ /* 0x008fe20000020100 */
[----:B------:R-:W-:-:S13]  /*21d0*/  PLOP3.LUT P0, PT, PT, PT, UP1, 0x80, 0x8 ;  /* 0x000000000008781c */ /* 0x000fda0003f0f018 */
[----:B-1----:R-:W-:Y:S02]  /*21e0*/  @P0 LOP3.LUT R0, R5, 0xffff, RZ, 0xc0, !PT ;  /* 0x0000ffff05000812 */ /* 0x002fe400078ec0ff */
[----:B------:R-:W-:Y:S02]  /*21f0*/  @P0 MOV R2, R4 ;  /* 0x0000000400020202 */ /* 0x000fe40000000f00 */
[----:B------:R-:W-:Y:S01]  /*2200*/  @P0 R2UR UR6, R0 ;  /* 0x00000000000602ca */ /* 0x000fe200000e0000 */
[----:B------:R-:W-:Y:S01]  /*2210*/  VIADD R0, R3, 0x70 ;  /* 0x0000007003007836 */ /* 0x000fe20000000000 */
[----:B------:R-:W-:Y:S02]  /*2220*/  @P0 SHF.R.U32.HI R4, RZ, 0x10, R5 ;  /* 0x00000010ff040819 */ /* 0x000fe40000011605 */
[----:B------:R-:W-:Y:S02]  /*2230*/  @P0 R2UR UR7, R2 ;  /* 0x00000000020702ca */ /* 0x000fe400000e0000 */
[----:B------:R-:W-:-:S02]  /*2240*/  PRMT R0, RZ, 0x654, R0 ;  /* 0x00000654ff007816 */ /* 0x000fc40000000000 */
[----:B------:R-:W-:Y:S02]  /*2250*/  @P0 R2UR UR5, R4 ;  /* 0x00000000040502ca */ /* 0x000fe400000e0000 */
[----:B------:R1:W-:Y:S03]  /*2260*/  SYNCS.ARRIVE.TRANS64.RED.A1T0 RZ, [R0+URZ], RZ ;  /* 0x000000ff00ff79a7 */ /* 0x0003e600081004ff */
[----:B------:R-:W-:-:S04]  /*2270*/  @UP1 UMOV UR44, UR6 ;  /* 0x00000006002c1c82 */ /* 0x000fc80008000000 */
[----:B------:R-:W-:-:S04]  /*2280*/  @UP1 UMOV UR45, UR7 ;  /* 0x00000007002d1c82 */ /* 0x000fc80008000000 */
[----:B------:R-:W-:Y:S01]  /*2290*/  @UP1 UMOV UR36, UR5 ;  /* 0x0000000500241c82 */ /* 0x000fe20008000000 */
[----:B------:R-:W-:Y:S05]  /*22a0*/  BRA.U !UP0, `(.L_x_40) ;  /* 0x0000000108d47547 */ /* 0x000fea000b800000 */
[----:B------:R-:W2:Y:S01]  /*22b0*/  LDCU.128 UR16, c[0x0][0xb10] ;  /* 0x00016200ff1077ac */ /* 0x000ea20008000c00 */
[----:B------:R-:W3:Y:S01]  /*22c0*/  LDCU UR12, c[0x0][0xb20] ;  /* 0x00016400ff0c77ac */ /* 0x000ee20008000800 */
[----:B------:R-:W4:Y:S01]  /*22d0*/  LDCU UR22, c[0x0][0xb0c] ;  /* 0x00016180ff1677ac */ /* 0x000f220008000800 */
[----:B------:R-:W1:Y:S01]  /*22e0*/  LDCU.64 UR8, c[0x0][0xb28] ;  /* 0x00016500ff0877ac */ /* 0x000e620008000a00 */
[----:B------:R-:W-:Y:S02]  /*22f0*/  UISETP.NE.AND UP3, UPT, UR43, 0x1, UPT ;  /* 0x000000012b00788c */ /* 0x000fe4000bf65270 */
[----:B--2---:R-:W-:Y:S02]  /*2300*/  UIMAD.WIDE.U32 UR10, UR46, UR19, URZ ;  /* 0x000000132e0a72a5 */ /* 0x004fe4000f8e00ff */
[----:B------:R-:W-:Y:S02]  /*2310*/  UIMAD.WIDE.U32 UR6, UR49, UR16, URZ ;  /* 0x00000010310672a5 */ /* 0x000fe4000f8e00ff */
[----:B------:R-:W-:-:S02]  /*2320*/  UISETP.NE.AND UP0, UPT, UR18, 0x1, UPT ;  /* 0x000000011200788c */ /* 0x000fc4000bf05270 */
[----:B------:R-:W-:Y:S01]  /*2330*/  UIMAD.WIDE.U32 UR20, UR44, UR19, URZ ;  /* 0x000000132c1472a5 */ /* 0x000fe2000f8e00ff */
[----:B------:R-:W-:Y:S02]  /*2340*/  UMOV UR10, UR11 ;  /* 0x0000000b000a7c82 */ /* 0x000fe40008000000 */
[----:B------:R-:W-:Y:S01]  /*2350*/  UMOV UR6, UR7 ;  /* 0x0000000700067c82 */ /* 0x000fe20008000000 */
[----:B---3--:R-:W-:Y:S02]  /*2360*/  USHF.R.U32.HI UR10, URZ, UR12, UR10 ;  /* 0x0000000cff0a7299 */ /* 0x008fe4000801160a */
[----:B------:R-:W-:Y:S02]  /*2370*/  USHF.R.U32.HI UR7, URZ, UR17, UR6 ;  /* 0x00000011ff077299 */ /* 0x000fe40008011606 */
[----:B----4-:R-:W-:Y:S02]  /*2380*/  UISETP.NE.AND UP2, UPT, UR22, 0x1, UPT ;  /* 0x000000011600788c */ /* 0x010fe4000bf45270 */
[----:B------:R-:W-:-:S02]  /*2390*/  USEL UR6, UR46, UR10, !UP0 ;  /* 0x0000000a2e067287 */ /* 0x000fc4000c000000 */
[----:B------:R-:W-:Y:S02]  /*23a0*/  USEL UR7, UR49, UR7, !UP2 ;  /* 0x0000000731077287 */ /* 0x000fe4000d000000 */
[----:B-1----:R-:W-:Y:S01]  /*23b0*/  UIMAD.WIDE.U32 UR10, UR6, UR8, URZ ;  /* 0x00000008060a72a5 */ /* 0x002fe2000f8e00ff */
[----:B------:R-:W-:Y:S01]  /*23c0*/  UMOV UR5, UR21 ;  /* 0x0000001500057c82 */ /* 0x000fe20008000000 */
[----:B------:R-:W-:Y:S02]  /*23d0*/  UIMAD.WIDE.U32 UR14, UR45, UR16, URZ ;  /* 0x000000102d0e72a5 */ /* 0x000fe4000f8e00ff */
[----:B------:R-:W-:-:S03]  /*23e0*/  UIMAD.WIDE.U32 UR20, UR7, UR8, URZ ;  /* 0x00000008071472a5 */ /* 0x000fc6000f8e00ff */
[----:B------:R-:W-:Y:S01]  /*23f0*/  UMOV UR10, UR11 ;  /* 0x0000000b000a7c82 */ /* 0x000fe20008000000 */
[----:B------:R-:W-:Y:S02]  /*2400*/  USHF.R.U32.HI UR5, URZ, UR12, UR5 ;  /* 0x0000000cff057299 */ /* 0x000fe40008011605 */
[----:B------:R-:W-:Y:S01]  /*2410*/  @UP3 USHF.R.U32.HI UR6, URZ, UR9, UR10 ;  /* 0x00000009ff063299 */ /* 0x000fe2000801160a */
[----:B------:R-:W-:Y:S01]  /*2420*/  UMOV UR14, UR15 ;  /* 0x0000000f000e7c82 */ /* 0x000fe20008000000 */
[----:B------:R-:W-:Y:S01]  /*2430*/  UMOV UR20, UR21 ;  /* 0x0000001500147c82 */ /* 0x000fe20008000000 */
[----:B------:R-:W-:Y:S02]  /*2440*/  USHF.R.U32.HI UR17, URZ, UR17, UR14 ;  /* 0x00000011ff117299 */ /* 0x000fe4000801160e */
[----:B------:R-:W-:Y:S02]  /*2450*/  USEL UR5, UR44, UR5, !UP0 ;  /* 0x000000052c057287 */ /* 0x000fe4000c000000 */
[----:B------:R-:W-:-:S02]  /*2460*/  @UP3 USHF.R.U32.HI UR7, URZ, UR9, UR20 ;  /* 0x00000009ff073299 */ /* 0x000fc40008011614 */
[----:B------:R-:W-:Y:S02]  /*2470*/  UIMAD UR10, UR43, UR6, URZ ;  /* 0x000000062b0a72a4 */ /* 0x000fe4000f8e02ff */
[----:B------:R-:W-:Y:S02]  /*2480*/  USEL UR6, UR45, UR17, !UP2 ;  /* 0x000000112d067287 */ /* 0x000fe4000d000000 */
[----:B------:R-:W-:Y:S02]  /*2490*/  UIMAD UR12, UR43, UR7, URZ ;  /* 0x000000072b0c72a4 */ /* 0x000fe4000f8e02ff */
[----:B------:R-:W-:Y:S02]  /*24a0*/  UISETP.GE.AND UP0, UPT, UR5, UR10, UPT ;  /* 0x0000000a0500728c */ /* 0x000fe4000bf06270 */
[----:B------:R-:W-:Y:S02]  /*24b0*/  UIMAD.WIDE.U32 UR10, UR5, UR8, URZ ;  /* 0x00000008050a72a5 */ /* 0x000fe4000f8e00ff */
[----:B------:R-:W-:-:S02]  /*24c0*/  UISETP.GE.OR UP0, UPT, UR6, UR12, UP0 ;  /* 0x0000000c0600728c */ /* 0x000fc40008706670 */
[----:B------:R-:W-:Y:S02]  /*24d0*/  UIMAD.WIDE.U32 UR14, UR6, UR8, URZ ;  /* 0x00000008060e72a5 */ /* 0x000fe4000f8e00ff */
[----:B------:R-:W-:Y:S01]  /*24e0*/  UIADD3 UR12, UPT, UPT, -UR6, URZ, URZ ;  /* 0x000000ff060c7290 */ /* 0x000fe2000fffe1ff */
[----:B------:R-:W-:Y:S01]  /*24f0*/  UMOV UR10, UR11 ;  /* 0x0000000b000a7c82 */ /* 0x000fe20008000000 */
[----:B------:R-:W-:Y:S02]  /*2500*/  UIADD3 UR11, UPT, UPT, -UR5, URZ, URZ ;  /* 0x000000ff050b7290 */ /* 0x000fe4000fffe1ff */
[----:B------:R-:W-:-:S03]  /*2510*/  USHF.R.U32.HI UR10, URZ, UR9, UR10 ;  /* 0x00000009ff0a7299 */ /* 0x000fc6000801160a */
[----:B------:R-:W-:Y:S01]  /*2520*/  @!UP0 UMOV UR8, UR15 ;  /* 0x0000000f00088c82 */ /* 0x000fe20008000000 */
[----:B------:R-:W-:Y:S02]  /*2530*/  UIMAD UR11, UR18, UR11, UR44 ;  /* 0x0000000b120b72a4 */ /* 0x000fe4000f8e022c */
[----:B------:R-:W-:Y:S02]  /*2540*/  USEL UR10, UR5, UR10, !UP3 ;  /* 0x0000000a050a7287 */ /* 0x000fe4000d800000 */
[----:B------:R-:W-:Y:S02]  /*2550*/  @!UP0 USHF.R.U32.HI UR8, URZ, UR9, UR8 ;  /* 0x00000009ff088299 */ /* 0x000fe40008011608 */
[----:B------:R-:W-:Y:S02]  /*2560*/  UIADD3 UR9, UPT, UPT, -UR10, URZ, URZ ;  /* 0x000000ff0a097290 */ /* 0x000fe4000fffe1ff */
[----:B------:R-:W-:Y:S02]  /*2570*/  @!UP0 USEL UR8, UR6, UR8, !UP3 ;  /* 0x0000000806088287 */ /* 0x000fe4000d800000 */
[----:B------:R-:W-:-:S02]  /*2580*/  UIMAD UR9, UR43, UR9, UR5 ;  /* 0x000000092b0972a4 */ /* 0x000fc4000f8e0205 */
[----:B------:R-:W-:Y:S02]  /*2590*/  @!UP0 UIADD3 UR10, UPT, UPT, UR10, -UR8, URZ ;  /* 0x800000080a0a8290 */ /* 0x000fe4000fffe0ff */
[----:B------:R-:W-:Y:S02]  /*25a0*/  @!UP0 UIMAD UR8, UR9, UR7, UR8 ;  /* 0x00000007090882a4 */ /* 0x000fe4000f8e0208 */
[----:B------:R-:W-:Y:S02]  /*25b0*/  @!UP0 UIMAD UR5, UR43, UR10, UR6 ;  /* 0x0000000a2b0582a4 */ /* 0x000fe4000f8e0206 */
[----:B------:R-:W-:Y:S02]  /*25c0*/  UIMAD UR7, UR22, UR12, UR45 ;  /* 0x0000000c160772a4 */ /* 0x000fe4000f8e022d */
[----:B------:R-:W-:Y:S01]  /*25d0*/  UIMAD UR44, UR5, UR18, UR11 ;  /* 0x00000012052c72a4 */ /* 0x000fe2000f8e020b */
[----:B------:R-:W-:Y:S02]  /*25e0*/  @!UP0 UMOV UR6, UR8 ;  /* 0x0000000800068c82 */ /* 0x000fe40008000000 */
[----:B------:R-:W-:-:S12]  /*25f0*/  UIMAD UR45, UR6, UR22, UR7 ;  /* 0x00000016062d72a4 */ /* 0x000fd8000f8e0207 */
.L_x_40:
[----:B------:R-:W2:Y:S02]  /*2600*/  LDCU UR5, c[0x0][0xb30] ;  /* 0x00016600ff0577ac */ /* 0x000ea40008000800 */
[----:B--2---:R-:W-:-:S09]  /*2610*/  UISETP.NE.AND UP0, UPT, UR5, 0x1, UPT ;  /* 0x000000010500788c */ /* 0x004fd2000bf05270 */
[----:B------:R-:W-:Y:S05]  /*2620*/  BRA.U UP0, `(.L_x_41) ;  /* 0x0000000100447547 */ /* 0x000fea000b800000 */
[----:B------:R-:W2:Y:S01]  /*2630*/  LDCU.128 UR16, c[0x0][0xb10] ;  /* 0x00016200ff1077ac */ /* 0x000ea20008000c00 */
[----:B------:R-:W3:Y:S01]  /*2640*/  LDCU UR10, c[0x0][0xb0c] ;  /* 0x00016180ff0a77ac */ /* 0x000ee20008000800 */
[----:B------:R-:W4:Y:S01]  /*2650*/  LDCU UR11, c[0x0][0xb20] ;  /* 0x00016400ff0b77ac */ /* 0x000f220008000800 */
[----:B--2---:R-:W-:Y:S02]  /*2660*/  UIMAD.WIDE.U32 UR8, UR45, UR16, URZ ;  /* 0x000000102d0872a5 */ /* 0x004fe4000f8e00ff */
[----:B------:R-:W-:Y:S02]  /*2670*/  UIMAD.WIDE.U32 UR6, UR44, UR19, URZ ;  /* 0x000000132c0672a5 */ /* 0x000fe4000f8e00ff */
[----:B---3--:R-:W-:Y:S02]  /*2680*/  UISETP.NE.AND UP2, UPT, UR10, 0x1, UPT ;  /* 0x000000010a00788c */ /* 0x008fe4000bf45270 */
[----:B------:R-:W-:Y:S01]  /*2690*/  UISETP.NE.AND UP0, UPT, UR18, 0x1, UPT ;  /* 0x000000011200788c */ /* 0x000fe2000bf05270 */
[----:B------:R-:W-:-:S02]  /*26a0*/  UMOV UR8, UR9 ;  /* 0x0000000900087c82 */ /* 0x000fc40008000000 */
[----:B------:R-:W-:Y:S01]  /*26b0*/  UMOV UR5, UR7 ;  /* 0x0000000700057c82 */ /* 0x000fe20008000000 */
[----:B------:R-:W-:Y:S02]  /*26c0*/  USHF.R.U32.HI UR17, URZ, UR17, UR8 ;  /* 0x00000011ff117299 */ /* 0x000fe40008011608 */
[----:B----4-:R-:W-:Y:S02]  /*26d0*/  USHF.R.U32.HI UR5, URZ, UR11, UR5 ;  /* 0x0000000bff057299 */ /* 0x010fe40008011605 */
[----:B------:R-:W-:Y:S02]  /*26e0*/  USEL UR6, UR45, UR17, !UP2 ;  /* 0x000000112d067287 */ /* 0x000fe4000d000000 */
[----:B------:R-:W-:-:S04]  /*26f0*/  USEL UR5, UR44, UR5, !UP0 ;  /* 0x000000052c057287 */ /* 0x000fc8000c000000 */
[----:B------:R-:W-:Y:S02]  /*2700*/  UIADD3 UR7, UPT, UPT, UR6, -UR5, URZ ;  /* 0x8000000506077290 */ /* 0x000fe4000fffe0ff */
[----:B------:R-:W-:Y:S02]  /*2710*/  UIADD3 UR5, UPT, UPT, -UR6, UR5, URZ ;  /* 0x0000000506057290 */ /* 0x000fe4000fffe1ff */
[----:B------:R-:W-:Y:S02]  /*2720*/  UIMAD UR44, UR7, UR18, UR44 ;  /* 0x00000012072c72a4 */ /* 0x000fe4000f8e022c */
[----:B------:R-:W-:-:S12]  /*2730*/  UIMAD UR45, UR5, UR10, UR45 ;  /* 0x0000000a052d72a4 */ /* 0x000fd8000f8e022d */
.L_x_41:
[----:B------:R-:W-:Y:S01]  /*2740*/  VIADD R11, R11, 0x1 ;  /* 0x000000010b0b7836 */ /* 0x000fe20000000000 */
[----:B------:R-:W-:Y:S01]  /*2750*/  PLOP3.LUT P1, PT, PT, PT, PT, 0x80, 0x8 ;  /* 0x000000000008781c */ /* 0x000fe20003f2f070 */
[----:B------:R-:W-:Y:S02]  /*2760*/  UIADD3 UR47, UPT, UPT, UR45, UR61, URZ ;  /* 0x0000003d2d2f7290 */ /* 0x000fe4000fffe0ff */
[----:B------:R-:W-:Y:S01]  /*2770*/  UIADD3 UR48, UPT, UPT, UR44, UR60, URZ ;  /* 0x0000003c2c307290 */ /* 0x000fe2000fffe0ff */
[----:B------:R-:W-:-:S04]  /*2780*/  ISETP.NE.AND P0, PT, R11, 0x2, PT ;  /* 0x000000020b00780c */ /* 0x000fc80003f05270 */
[----:B------:R-:W-:Y:S02]  /*2790*/  SEL R3, RZ, 0x1, P0 ;  /* 0x00000001ff037807 */ /* 0x000fe40000000000 */
[----:B------:R-:W-:Y:S02]  /*27a0*/  SEL R11, R11, RZ, P0 ;  /* 0x000000ff0b0b7207 */ /* 0x000fe40000000000 */
[----:B------:R-:W-:Y:S01]  /*27b0*/  LOP3.LUT R10, R10, R3, RZ, 0x3c, !PT ;  /* 0x000000030a0a7212 */ /* 0x000fe200078e3cff */
[----:B------:R-:W-:Y:S06]  /*27c0*/  BRA.U UP1, `(.L_x_42) ;  /* 0xffffffed01e47547 */ /* 0x000fec000b83ffff */
[----:B------:R-:W-:Y:S01]  /*27d0*/  UIADD3 UR13, UPT, UPT, UR13, 0x18, URZ ;  /* 0x000000180d0d7890 */ /* 0x000fe2000fffe0ff */
[----:B------:R-:W-:-:S03]  /*27e0*/  SHF.L.U32 R3, R12, 0x1f, RZ ;  /* 0x0000001f0c037819 */ /* 0x000fc600000006ff */
[----:B------:R-:W-:-:S09]  /*27f0*/  ULEA UR4, UR29, UR13, 0x3 ;  /* 0x0000000d1d047291 */ /* 0x000fd2000f8e18ff */
[----:B------:R-:W2:Y:S02]  /*2800*/  SYNCS.PHASECHK.TRANS64.TRYWAIT P0, [UR4], R3 ;  /* 0x00000003ff0075a7 */ /* 0x000ea40008001104 */
[----:B--2---:R-:W-:Y:S05]  /*2810*/  @!P0 BRA `(.L_x_43) ;  /* 0x0000005c00148947 */ /* 0x004fea0003800000 */
.L_x_117:
[----:B------:R-:W-:-:S04]  /*2820*/  UIADD3 UR4, UPT, UPT, UR29, 0x1, URZ ;  /* 0x000000011d047890 */ /* 0x000fc8000fffe0ff */
[----:B------:R-:W-:-:S04]  /*2830*/  UISETP.NE.AND UP0, UPT, UR4, 0x3, UPT ;  /* 0x000000030400788c */ /* 0x000fc8000bf05270 */
[----:B------:R-:W-:Y:S02]  /*2840*/  USEL UR6, URZ, 0x1, UP0 ;  /* 0x00000001ff067887 */ /* 0x000fe40008000000 */
[----:B------:R-:W-:-:S04]  /*2850*/  USEL UR4, UR4, URZ, UP0 ;  /* 0x000000ff04047287 */ /* 0x000fc80008000000 */
[----:B------:R-:W-:Y:S01]  /*2860*/  ULEA UR5, UR4, UR13, 0x3 ;  /* 0x0000000d04057291 */ /* 0x000fe2000f8e18ff */
[----:B------:R-:W-:-:S04]  /*2870*/  LOP3.LUT R12, R12, UR6, RZ, 0x3c, !PT ;  /* 0x000000060c0c7c12 */ /* 0x000fc8000f8e3cff */
[----:B-1----:R-:W-:-:S04]  /*2880*/  SHF.L.U32 R3, R12, 0x1f, RZ ;  /* 0x0000001f0c037819 */ /* 0x002fc800000006ff */
[----:B------:R-:W1:Y:S02]  /*2890*/  SYNCS.PHASECHK.TRANS64.TRYWAIT P0, [UR5], R3 ;  /* 0x00000003ff0075a7 */ /* 0x000e640008001105 */
[----:B-1----:R-:W-:Y:S05]  /*28a0*/  @!P0 BRA `(.L_x_44) ;  /* 0x0000005c00088947 */ /* 0x002fea0003800000 */
.L_x_119:
[----:B------:R-:W-:-:S04]  /*28b0*/  UIADD3 UR4, UPT, UPT, UR4, 0x1, URZ ;  /* 0x0000000104047890 */ /* 0x000fc8000fffe0ff */
[----:B------:R-:W-:-:S04]  /*28c0*/  UISETP.NE.AND UP0, UPT, UR4, 0x3, UPT ;  /* 0x000000030400788c */ /* 0x000fc8000bf05270 */
[----:B------:R-:W-:Y:S02]  /*28d0*/  USEL UR5, URZ, 0x1, UP0 ;  /* 0x00000001ff057887 */ /* 0x000fe40008000000 */
[----:B------:R-:W-:-:S04]  /*28e0*/  USEL UR4, UR4, URZ, UP0 ;  /* 0x000000ff04047287 */ /* 0x000fc80008000000 */
[----:B------:R-:W-:Y:S01]  /*28f0*/  ULEA UR4, UR4, UR13, 0x3 ;  /* 0x0000000d04047291 */ /* 0x000fe2000f8e18ff */
[----:B-1----:R-:W-:-:S04]  /*2900*/  LOP3.LUT R3, R12, UR5, RZ, 0x3c, !PT ;  /* 0x000000050c037c12 */ /* 0x002fc8000f8e3cff */
[----:B------:R-:W-:Y:S01]  /*2910*/  SHF.L.U32 R3, R3, 0x1f, RZ ;  /* 0x0000001f03037819 */ /* 0x000fe200000006ff */
[----:B------:R-:W-:-:S07]  /*2920*/  IMAD.U32 R0, RZ, RZ, UR4 ;  /* 0x00000004ff007e24 */ /* 0x000fce000f8e00ff */
.L_x_45:
[----:B-1----:R1:W2:Y:S02]  /*2930*/  SYNCS.PHASECHK.TRANS64.TRYWAIT P0, [R0+URZ], R3 ;  /* 0x00000003000075a7 */ /* 0x0022a400080011ff */
[----:B--2---:R-:W-:Y:S05]  /*2940*/  @!P0 NANOSLEEP.SYNCS 0x989680 ;  /* 0x009896800000895d */ /* 0x004fea0003900000 */
[----:B------:R-:W2:Y:S02]  /*2950*/  @!P0 SYNCS.PHASECHK.TRANS64 P0, [R0+URZ], R3 ;  /* 0x00000003000085a7 */ /* 0x000ea400080010ff */
[----:B--2---:R-:W-:Y:S05]  /*2960*/  @P0 EXIT ;  /* 0x000000000000094d */ /* 0x004fea0003800000 */
[----:B------:R-:W-:Y:S05]  /*2970*/  BRA `(.L_x_45) ;  /* 0xfffffffc00ec7947 */ /* 0x000fea000383ffff */
.L_x_22:
[----:B------:R-:W-:-:S04]  /*2980*/  UISETP.NE.AND UP0, UPT, UR42, URZ, UPT ;  /* 0x000000ff2a00728c */ /* 0x000fc8000bf05270 */
[----:B------:R-:W-:-:S09]  /*2990*/  UISETP.NE.OR UP0, UPT, UR20, 0x1, UP0 ;  /* 0x000000011400788c */ /* 0x000fd20008705670 */
[----:B------:R-:W-:Y:S05]  /*29a0*/  BRA.U UP0, `(.L_x_46) ;  /* 0x0000000500487547 */ /* 0x000fea000b800000 */
[----:B------:R-:W-:Y:S01]  /*29b0*/  ISETP.GE.U32.AND P2, PT, R0, 0x2, PT ;  /* 0x000000020000780c */ /* 0x000fe20003f46070 */
[----:B------:R-:W-:Y:S01]  /*29c0*/  IMAD.MOV.U32 R12, RZ, RZ, 0x1 ;  /* 0x00000001ff0c7424 */ /* 0x000fe200078e00ff */
[----:B------:R-:W-:Y:S02]  /*29d0*/  CS2R R10, SRZ ;  /* 0x00000000000a7805 */ /* 0x000fe4000001ff00 */
[----:B------:R-:W-:Y:S01]  /*29e0*/  CS2R R8, SRZ ;  /* 0x0000000000087805 */ /* 0x000fe2000001ff00 */
[----:B------:R-:W-:Y:S01]  /*29f0*/  UMOV UR4, 0x400 ;  /* 0x0000040000047882 */ /* 0x000fe20000000000 */
[----:B------:R-:W-:Y:S01]  /*2a00*/  UMOV UR5, URZ ;  /* 0x000000ff00057c82 */ /* 0x000fe20008000000 */
[----:B------:R-:W-:-:S12]  /*2a10*/  ULEA UR42, UR42, UR4, 0x18 ;  /* 0x000000042a2a7291 */ /* 0x000fd8000f8ec0ff */
.L_x_50:
[----:B------:R-:W-:Y:S02]  /*2a20*/  LEA R2, R8, UR42, 0x3 ;  /* 0x0000002a08027c11 */ /* 0x000fe4000f8e18ff */
[----:B------:R-:W-:-:S03]  /*2a30*/  SHF.L.U32 R5, R9, 0x1f, RZ ;  /* 0x0000001f09057819 */ /* 0x000fc600000006ff */
[----:B------:R-:W-:Y:S01]  /*2a40*/  VIADD R4, R2, 0xd0 ;  /* 0x000000d002047836 */ /* 0x000fe20000000000 */
[----:B------:R-:W2:Y:S02]  /*2a50*/  SYNCS.PHASECHK.TRANS64.TRYWAIT P0, [R2+URZ+0xc0], R5 ;  /* 0x0000c005020075a7 */ /* 0x000ea400080011ff */
[----:B--2---:R-:W-:Y:S05]  /*2a60*/  @!P0 BRA `(.L_x_47) ;  /* 0x0000005800b08947 */ /* 0x004fea0003800000 */
.L_x_120:
[----:B------:R-:W-:Y:S01]  /*2a70*/  ULEA UR4, UR5, UR42, 0x3 ;  /* 0x0000002a05047291 */ /* 0x000fe2000f8e18ff */
[----:B------:R-:W-:Y:S02]  /*2a80*/  PRMT R4, RZ, 0x654, R4 ;  /* 0x00000654ff047816 */ /* 0x000fe40000000004 */
[----:B--2---:R-:W-:Y:S01]  /*2a90*/  SHF.L.U32 R5, R12, 0x1f, RZ ;  /* 0x0000001f0c057819 */ /* 0x004fe200000006ff */
[----:B------:R-:W-:Y:S01]  /*2aa0*/  UIADD3 UR6, UPT, UPT, UR4, 0x60, URZ ;  /* 0x0000006004067890 */ /* 0x000fe2000fffe0ff */
[----:B------:R2:W-:Y:S05]  /*2ab0*/  SYNCS.ARRIVE.TRANS64.RED.A1T0 RZ, [R4+URZ], RZ ;  /* 0x000000ff04ff79a7 */ /* 0x0005ea00081004ff */
[----:B------:R-:W-:Y:S01]  /*2ac0*/  IMAD.U32 R7, RZ, RZ, UR6 ;  /* 0x00000006ff077e24 */ /* 0x000fe2000f8e00ff */
[----:B------:R-:W3:Y:S04]  /*2ad0*/  SYNCS.PHASECHK.TRANS64.TRYWAIT P0, [UR4+0x70], R5 ;  /* 0x00007005ff0075a7 */ /* 0x000ee80008001104 */
[----:B------:R-:W-:Y:S01]  /*2ae0*/  PRMT R6, R0, 0x654, R7 ;  /* 0x0000065400067816 */ /* 0x000fe20000000007 */
[----:B--2---:R-:W-:Y:S01]  /*2af0*/  @!P2 IMAD.MOV.U32 R4, RZ, RZ, 0x10 ;  /* 0x00000010ff04a424 */ /* 0x004fe200078e00ff */
[----:B---3--:R-:W-:Y:S06]  /*2b00*/  @!P0 BRA `(.L_x_48) ;  /* 0x00000058009c8947 */ /* 0x008fec0003800000 */
.L_x_122:
[----:B------:R-:W-:Y:S01]  /*2b10*/  ULEA UR6, UR5, UR42, 0x4 ;  /* 0x0000002a05067291 */ /* 0x000fe2000f8e20ff */
[----:B------:R-:W-:Y:S01]  /*2b20*/  SEL R3, R6, R3, !P2 ;  /* 0x0000000306037207 */ /* 0x000fe20005000000 */
[----:B------:R-:W-:Y:S01]  /*2b30*/  UIADD3 UR7, UPT, UPT, UR4, 0x60, URZ ;  /* 0x0000006004077890 */ /* 0x000fe2000fffe0ff */
[----:B--2---:R-:W-:Y:S01]  /*2b40*/  LEA R2, R11, UR42, 0x3 ;  /* 0x0000002a0b027c11 */ /* 0x004fe2000f8e18ff */
[----:B------:R-:W-:Y:S01]  /*2b50*/  UIADD3 UR6, UPT, UPT, UR6, 0xf0, URZ ;  /* 0x000000f006067890 */ /* 0x000fe2000fffe0ff */
[----:B------:R-:W-:Y:S01]  /*2b60*/  SHF.L.U32 R5, R10, 0x1f, RZ ;  /* 0x0000001f0a057819 */ /* 0x000fe200000006ff */
[----:B------:R2:W-:Y:S01]  /*2b70*/  @!P2 SYNCS.ARRIVE.TRANS64.RED RZ, [R3+URZ], R4 ;  /* 0x0000000403ffa9a7 */ /* 0x0005e200080004ff */
[----:B------:R-:W-:Y:S01]  /*2b80*/  UIADD3 UR4, UPT, UPT, UR5, 0x1, URZ ;  /* 0x0000000105047890 */ /* 0x000fe2000fffe0ff */
[----:B------:R-:W-:-:S03]  /*2b90*/  VIADD R8, R8, 0x1 ;  /* 0x0000000108087836 */ /* 0x000fc60000000000 */
[----:B------:R-:W-:Y:S02]  /*2ba0*/  UISETP.NE.AND UP0, UPT, UR4, 0x2, UPT ;  /* 0x000000020400788c */ /* 0x000fe4000bf05270 */
[----:B------:R-:W-:Y:S06]  /*2bb0*/  UGETNEXTWORKID.BROADCAST [UR6], [UR7] ;  /* 0x00000000060073ca */ /* 0x000fec0008000100 */
[----:B------:R-:W-:Y:S01]  /*2bc0*/  USEL UR6, URZ, 0x1, UP0 ;  /* 0x00000001ff067887 */ /* 0x000fe20008000000 */
[----:B------:R-:W-:Y:S01]  /*2bd0*/  ISETP.NE.AND P0, PT, R8, 0x2, PT ;  /* 0x000000020800780c */ /* 0x000fe20003f05270 */
[----:B------:R-:W-:Y:S01]  /*2be0*/  USEL UR5, UR4, URZ, UP0 ;  /* 0x000000ff04057287 */ /* 0x000fe20008000000 */
[----:B------:R-:W3:Y:S03]  /*2bf0*/  SYNCS.PHASECHK.TRANS64.TRYWAIT P1, [R2+URZ+0x60], R5 ;  /* 0x00006005020075a7 */ /* 0x000ee600080211ff */
[----:B------:R-:W-:Y:S01]  /*2c00*/  LOP3.LUT R12, R12, UR6, RZ, 0x3c, !PT ;  /* 0x000000060c0c7c12 */ /* 0x000fe2000f8e3cff */
[----:B--23--:R-:W-:Y:S07]  /*2c10*/  @!P1 BRA `(.L_x_49) ;  /* 0x0000005800709947 */ /* 0x00cfee0003800000 */
.L_x_123:
[C---:B------:R-:W-:Y:S01]  /*2c20*/  LEA R4, R11.reuse, UR42, 0x4 ;  /* 0x0000002a0b047c11 */ /* 0x040fe2000f8e20ff */
[----:B--2---:R-:W-:Y:S01]  /*2c30*/  VIADD R2, R2, 0x70 ;  /* 0x0000007002027836 */ /* 0x004fe20000000000 */
[----:B------:R-:W-:Y:S01]  /*2c40*/  SEL R8, R8, RZ, P0 ;  /* 0x000000ff08087207 */ /* 0x000fe20000000000 */
[----:B------:R-:W-:-:S03]  /*2c50*/  VIADD R11, R11, 0x1 ;  /* 0x000000010b0b7836 */ /* 0x000fc60000000000 */
[----:B------:R-:W2:Y:S01]  /*2c60*/  LDS.128 R4, [R4+0xf0] ;  /* 0x0000f00004047984 */ /* 0x000ea20000000c00 */
[----:B------:R-:W-:Y:S02]  /*2c70*/  PRMT R2, RZ, 0x654, R2 ;  /* 0x00000654ff027816 */ /* 0x000fe40000000002 */
[C---:B------:R-:W-:Y:S01]  /*2c80*/  ISETP.NE.AND P1, PT, R11.reuse, 0x2, PT ;  /* 0x000000020b00780c */ /* 0x040fe20003f25270 */
[----:B------:R-:W-:Y:S01]  /*2c90*/  @!PT LDS RZ, [RZ] ;  /* 0x00000000fffff984 */ /* 0x000fe20000000800 */
[----:B------:R-:W-:Y:S01]  /*2ca0*/  @!PT LDS RZ, [RZ] ;  /* 0x00000000fffff984 */ /* 0x000fe20000000800 */
[----:B------:R-:W-:Y:S01]  /*2cb0*/  @!PT LDS RZ, [RZ] ;  /* 0x00000000fffff984 */ /* 0x000fe20000000800 */
[----:B------:R-:W-:Y:S01]  /*2cc0*/  @!PT LDS RZ, [RZ] ;  /* 0x00000000fffff984 */ /* 0x000fe20000000800 */
[----:B------:R3:W-:Y:S06]  /*2cd0*/  MEMBAR.ALL.CTA ;  /* 0x0000000000007992 */ /* 0x0007ec0000008000 */
[----:B---3--:R-:W3:Y:S01]  /*2ce0*/  FENCE.VIEW.ASYNC.S ;  /* 0x00000000000073c6 */ /* 0x008ee20000000000 */
[----:B------:R-:W-:Y:S01]  /*2cf0*/  SEL R11, R11, RZ, P1 ;  /* 0x000000ff0b0b7207 */ /* 0x000fe20000800000 */
[----:B---3--:R3:W-:Y:S01]  /*2d00*/  SYNCS.ARRIVE.TRANS64.RED.A1T0 RZ, [R2+URZ], RZ ;  /* 0x000000ff02ff79a7 */ /* 0x0087e200081004ff */
[----:B--2---:R-:W-:-:S02]  /*2d10*/  LOP3.LUT P3, RZ, R6, 0x1, RZ, 0xc0, !PT ;  /* 0x0000000106ff7812 */ /* 0x004fc4000786c0ff */
[----:B------:R-:W-:-:S04]  /*2d20*/  SEL R5, RZ, 0x1, P1 ;  /* 0x00000001ff057807 */ /* 0x000fc80000800000 */
[----:B------:R-:W-:Y:S02]  /*2d30*/  LOP3.LUT R10, R10, R5, RZ, 0x3c, !PT ;  /* 0x000000050a0a7212 */ /* 0x000fe400078e3cff */
[----:B---3--:R-:W-:-:S04]  /*2d40*/  SEL R2, RZ, 0x1, P0 ;  /* 0x00000001ff027807 */ /* 0x008fc80000000000 */
[----:B------:R-:W-:Y:S01]  /*2d50*/  LOP3.LUT R9, R9, R2, RZ, 0x3c, !PT ;  /* 0x0000000209097212 */ /* 0x000fe200078e3cff */
[----:B------:R-:W-:Y:S06]  /*2d60*/  @P3 BRA `(.L_x_50) ;  /* 0xfffffffc002c3947 */ /* 0x000fec000383ffff */
[----:B------:R-:W-:Y:S01]  /*2d70*/  ULEA UR4, UR5, UR42, 0x3 ;  /* 0x0000002a05047291 */ /* 0x000fe2000f8e18ff */
[----:B------:R-:W-:-:S08]  /*2d80*/  SHF.L.U32 R3, R12, 0x1f, RZ ;  /* 0x0000001f0c037819 */ /* 0x000fd000000006ff */
[----:B------:R-:W2:Y:S02]  /*2d90*/  SYNCS.PHASECHK.TRANS64 P0, [UR4+0x70], R3 ;  /* 0x00007003ff0075a7 */ /* 0x000ea40008001004 */
[----:B--2---:R-:W-:Y:S05]  /*2da0*/  @P0 BRA `(.L_x_51) ;  /* 0x0000000000080947 */ /* 0x004fea0003800000 */
[----:B------:R-:W2:Y:S02]  /*2db0*/  SYNCS.PHASECHK.TRANS64.TRYWAIT P0, [UR4+0x70], R3 ;  /* 0x00007003ff0075a7 */ /* 0x000ea40008001104 */
[----:B--2---:R-:W-:Y:S05]  /*2dc0*/  @!P0 BRA `(.L_x_52) ;  /* 0x0000005800188947 */ /* 0x004fea0003800000 */
.L_x_51:
[----:B------:R-:W-:-:S04]  /*2dd0*/  UIADD3 UR6, UPT, UPT, UR5, 0x1, URZ ;  /* 0x0000000105067890 */ /* 0x000fc8000fffe0ff */
[----:B------:R-:W-:-:S04]  /*2de0*/  UISETP.NE.AND UP0, UPT, UR6, 0x2, UPT ;  /* 0x000000020600788c */ /* 0x000fc8000bf05270 */
[----:B------:R-:W-:Y:S02]  /*2df0*/  USEL UR7, URZ, 0x1, UP0 ;  /* 0x00000001ff077887 */ /* 0x000fe40008000000 */
[----:B------:R-:W-:-:S04]  /*2e00*/  USEL UR6, UR6, URZ, UP0 ;  /* 0x000000ff06067287 */ /* 0x000fc80008000000 */
[----:B------:R-:W-:Y:S01]  /*2e10*/  ULEA UR6, UR6, UR42, 0x3 ;  /* 0x0000002a06067291 */ /* 0x000fe2000f8e18ff */
[----:B--2---:R-:W-:-:S04]  /*2e20*/  LOP3.LUT R3, R12, UR7, RZ, 0x3c, !PT ;  /* 0x000000070c037c12 */ /* 0x004fc8000f8e3cff */
[----:B------:R-:W-:-:S04]  /*2e30*/  SHF.L.U32 R0, R3, 0x1f, RZ ;  /* 0x0000001f03007819 */ /* 0x000fc800000006ff */
[----:B------:R-:W2:Y:S02]  /*2e40*/  SYNCS.PHASECHK.TRANS64 P0, [UR6+0x70], R0 ;  /* 0x00007000ff0075a7 */ /* 0x000ea40008001006 */
[----:B-12---:R-:W-:Y:S05]  /*2e50*/  @P0 EXIT ;  /* 0x000000000000094d */ /* 0x006fea0003800000 */
[----:B------:R-:W-:Y:S02]  /*2e60*/  SHF.L.U32 R3, R3, 0x1f, RZ ;  /* 0x0000001f03037819 */ /* 0x000fe400000006ff */
[----:B------:R-:W-:-:S07]  /*2e70*/  MOV R0, UR6 ;  /* 0x0000000600007c02 */ /* 0x000fce0008000f00 */
.L_x_53:
[----:B-1----:R1:W2:Y:S02]  /*2e80*/  SYNCS.PHASECHK.TRANS64.TRYWAIT P0, [R0+URZ+0x70], R3 ;  /* 0x00007003000075a7 */ /* 0x0022a400080011ff */
[----:B--2---:R-:W-:Y:S05]  /*2e90*/  @!P0 NANOSLEEP.SYNCS 0x989680 ;  /* 0x009896800000895d */ /* 0x004fea0003900000 */
[----:B------:R-:W2:Y:S02]  /*2ea0*/  @!P0 SYNCS.PHASECHK.TRANS64 P0, [R0+URZ+0x70], R3 ;  /* 0x00007003000085a7 */ /* 0x000ea400080010ff */
[----:B--2---:R-:W-:Y:S05]  /*2eb0*/  @P0 EXIT ;  /* 0x000000000000094d */ /* 0x004fea0003800000 */
[----:B------:R-:W-:Y:S05]  /*2ec0*/  BRA `(.L_x_53) ;  /* 0xfffffffc00ec7947 */ /* 0x000fea000383ffff */
.L_x_46:
[----:B------:R-:W-:Y:S05]  /*2ed0*/  BRA.U UP4, `(.L_x_54) ;  /* 0x0000001104407547 */ /* 0x000fea000b800000 */
[----:B------:R-:W-:Y:S01]  /*2ee0*/  UMOV UR4, 0x40 ;  /* 0x0000004000047882 */ /* 0x000fe20000000000 */
[----:B------:R-:W-:Y:S01]  /*2ef0*/  NOP ;  /* 0x0000000000007918 */ /* 0x000fe20000000000 */
[----:B------:R-:W-:-:S03]  /*2f00*/  ULEA UR5, UR42, UR4, 0x18 ;  /* 0x000000042a057291 */ /* 0x000fc6000f8ec0ff */
[----:B------:R-:W-:Y:S02]  /*2f10*/  UMOV UR4, 0x400 ;  /* 0x0000040000047882 */ /* 0x000fe40000000000 */
[----:B------:R-:W-:-:S04]  /*2f20*/  ULEA UR42, UR42, UR4, 0x18 ;  /* 0x000000042a2a7291 */ /* 0x000fc8000f8ec0ff */
[----:B------:R-:W2:Y:S02]  /*2f30*/  LDS.U8 R0, [UR5+0x1c] ;  /* 0x00001c05ff007984 */ /* 0x000ea40008000000 */
[----:B--2---:R-:W-:-:S13]  /*2f40*/  ISETP.NE.AND P0, PT, R0, RZ, PT ;  /* 0x000000ff0000720c */ /* 0x004fda0003f05270 */
[----:B------:R-:W-:Y:S05]  /*2f50*/  @P0 BRA `(.L_x_55) ;  /* 0x0000000000580947 */ /* 0x000fea0003800000 */
[----:B------:R-:W-:-:S13]  /*2f60*/  ELECT P0, URZ, PT ;  /* 0x0000000000ff782f */ /* 0x000fda0003800000 */
[----:B------:R-:W-:Y:S05]  /*2f70*/  @!P0 BRA `(.L_x_56) ;  /* 0x0000000000608947 */ /* 0x000fea0003800000 */
[----:B------:R-:W-:Y:S01]  /*2f80*/  UMOV UR4, 0x10 ;  /* 0x0000001000047882 */ /* 0x000fe20000000000 */
[----:B------:R-:W-:Y:S01]  /*2f90*/  HFMA2 R0, -RZ, RZ, 0, 5.9604644775390625e-08 ;  /* 0x00000001ff007431 */ /* 0x000fe200000001ff */
[----:B------:R-:W-:-:S03]  /*2fa0*/  MOV R3, 0xffff ;  /* 0x0000ffff00037802 */ /* 0x000fc60000000f00 */
[----:B------:R-:W-:Y:S04]  /*2fb0*/  DEPBAR.LE SB2, 0x36 ;  /* 0x0000ad800000791a */ /* 0x000fe80000000000 */
[----:B------:R-:W2:Y:S02]  /*2fc0*/  UTCATOMSWS.FIND_AND_SET.ALIGN UP0, UR4, UR4 ;  /* 0x00000004000475e3 */ /* 0x000ea40008000800 */
[----:B--2---:R-:W-:Y:S01]  /*2fd0*/  MOV R4, UR4 ;  /* 0x0000000400047c02 */ /* 0x004fe20008000f00 */
[----:B------:R-:W-:Y:S06]  /*2fe0*/  BRA.U UP0, `(.L_x_57) ;  /* 0x0000000100187547 */ /* 0x000fec000b800000 */
.L_x_58:
[----:B------:R-:W-:Y:S05]  /*2ff0*/  NANOSLEEP 0x64 ;  /* 0x000000640000795d */ /* 0x000fea0003800000 */
[----:B------:R-:W-:-:S05]  /*3000*/  UMOV UR4, 0x10 ;  /* 0x0000001000047882 */ /* 0x000fca0000000000 */
[----:B------:R-:W-:Y:S04]  /*3010*/  DEPBAR.LE SB2, 0x36 ;  /* 0x0000ad800000791a */ /* 0x000fe80000000000 */
[----:B------:R-:W2:Y:S02]  /*3020*/  UTCATOMSWS.FIND_AND_SET.ALIGN UP0, UR4, UR4 ;  /* 0x00000004000475e3 */ /* 0x000ea40008000800 */
[----:B--2---:R-:W-:Y:S01]  /*3030*/  MOV R4, UR4 ;  /* 0x0000000400047c02 */ /* 0x004fe20008000f00 */
[----:B------:R-:W-:Y:S05]  /*3040*/  BRA.U !UP0, `(.L_x_58) ;  /* 0xfffffffd08e87547 */ /* 0x000fea000b83ffff */
.L_x_57:
[-C--:B------:R-:W-:Y:S02]  /*3050*/  SHF.L.U32 R3, R3, R4.reuse, RZ ;  /* 0x0000000403037219 */ /* 0x080fe400000006ff */
[----:B------:R-:W-:Y:S01]  /*3060*/  SHF.L.U32 R0, R0, R4, RZ ;  /* 0x0000000400007219 */ /* 0x000fe200000006ff */
[----:B------:R-:W-:Y:S02]  /*3070*/  IMAD.SHL.U32 R4, R4, 0x20, RZ ;  /* 0x0000002004047824 */ /* 0x000fe400078e00ff */
[----:B------:R2:W-:Y:S04]  /*3080*/  ATOMS.OR RZ, [UR5+0x14], R3 ;  /* 0x00001403ffff798c */ /* 0x0005e8000b000005 */
[----:B------:R2:W-:Y:S04]  /*3090*/  ATOMS.OR RZ, [UR5+0x18], R0 ;  /* 0x00001800ffff798c */ /* 0x0005e8000b000005 */
[----:B------:R2:W-:Y:S01]  /*30a0*/  STS [UR42+0x110], R4 ;  /* 0x00011004ff007988 */ /* 0x0005e2000800082a */
[----:B------:R-:W-:Y:S05]  /*30b0*/  BRA `(.L_x_56) ;  /* 0x0000000000107947 */ /* 0x000fea0003800000 */
.L_x_55:
[----:B------:R-:W-:Y:S02]  /*30c0*/  MOV R0, 0xffffffff ;  /* 0xffffffff00007802 */ /* 0x000fe40000000f00 */
[----:B------:R-:W-:-:S03]  /*30d0*/  MOV R4, 0x3100 ;  /* 0x0000310000047802 */ /* 0x000fc60000000f00 */
[----:B------:R2:W-:Y:S04]  /*30e0*/  STS [UR42+0x110], R0 ;  /* 0x00011000ff007988 */ /* 0x0005e8000800082a */
[----:B-12--5:R-:W-:Y:S05]  /*30f0*/  CALL.REL.NOINC `($__internal_1_$__cuda_sm10x_tcgen05_guardrail_trap_phase_invalid_during_alloc) ;  /* 0x0000005800ac7944 */ /* 0x026fea0003c00000 */
.L_x_56:
[----:B------:R-:W-:Y:S05]  /*3100*/  WARPSYNC.ALL ;  /* 0x0000000000007948 */ /* 0x000fea0003800000 */
[----:B------:R-:W3:Y:S01]  /*3110*/  S2UR UR4, SR_CgaCtaId ;  /* 0x00000000000479c3 */ /* 0x000ee20000008800 */
[----:B------:R-:W-:Y:S01]  /*3120*/  UMOV UR43, 0x400 ;  /* 0x00000400002b7882 */ /* 0x000fe20000000000 */
[----:B------:R-:W-:-:S06]  /*3130*/  NOP ;  /* 0x0000000000007918 */ /* 0x000fcc0000000000 */
[----:B------:R-:W-:Y:S06]  /*3140*/  BAR.ARV 0x6, 0xa0 ;  /* 0x0182800000007b1d */ /* 0x000fec0000002000 */
[----:B------:R-:W4:Y:S01]  /*3150*/  LDCU UR6, c[0x0][0x38c] ;  /* 0x00007180ff0677ac */ /* 0x000f220008000800 */
[----:B------:R-:W-:Y:S01]  /*3160*/  LOP3.LUT R2, R2, 0xffff, RZ, 0xc0, !PT ;  /* 0x0000ffff02027812 */ /* 0x000fe200078ec0ff */
[----:B------:R-:W-:Y:S01]  /*3170*/  IMAD.MOV.U32 R11, RZ, RZ, 0x1 ;  /* 0x00000001ff0b7424 */ /* 0x000fe200078e00ff */
[----:B------:R-:W-:Y:S01]  /*3180*/  CS2R R8, SRZ ;  /* 0x0000000000087805 */ /* 0x000fe2000001ff00 */
[----:B------:R-:W1:Y:S01]  /*3190*/  LDCU UR7, c[0x0][0x38c] ;  /* 0x00007180ff0777ac */ /* 0x000e620008000800 */
[----:B------:R-:W-:Y:S01]  /*31a0*/  R2UR UR44, R2 ;  /* 0x00000000022c72ca */ /* 0x000fe200000e0000 */
[----:B------:R-:W-:Y:S01]  /*31b0*/  IMAD.MOV.U32 R10, RZ, RZ, RZ ;  /* 0x000000ffff0a7224 */ /* 0x000fe200078e00ff */
[----:B------:R-:W-:Y:S01]  /*31c0*/  UMOV UR46, URZ ;  /* 0x000000ff002e7c82 */ /* 0x000fe20008000000 */
[----:B------:R-:W-:Y:S01]  /*31d0*/  UMOV UR41, URZ ;  /* 0x000000ff00297c82 */ /* 0x000fe20008000000 */
[----:B---3--:R-:W-:Y:S01]  /*31e0*/  ULEA UR43, UR4, UR43, 0x18 ;  /* 0x0000002b042b7291 */ /* 0x008fe2000f8ec0ff */
[----:B------:R-:W-:Y:S01]  /*31f0*/  UMOV UR62, 0x0 ;  /* 0x00000000003e7882 */ /* 0x000fe20000000000 */
[----:B------:R-:W-:-:S02]  /*3200*/  UMOV UR63, 0x4280010 ;  /* 0x04280010003f7882 */ /* 0x000fc40000000000 */
[----:B------:R-:W-:Y:S02]  /*3210*/  UIADD3 UR5, UPT, UPT, UR43, 0xa400, URZ ;  /* 0x0000a4002b057890 */ /* 0x000fe4000fffe0ff */
[----:B------:R-:W-:Y:S02]  /*3220*/  UIADD3 UR4, UPT, UPT, UR43, 0x16400, URZ ;  /* 0x000164002b047890 */ /* 0x000fe4000fffe0ff */
[----:B----4-:R-:W-:Y:S01]  /*3230*/  UIADD3 UR6, UPT, UPT, UR6, 0x7f, URZ ;  /* 0x0000007f06067890 */ /* 0x010fe2000fffe0ff */
[----:B--2---:R-:W2:Y:S01]  /*3240*/  LDS R0, [UR43+0x110] ;  /* 0x0001102bff007984 */ /* 0x004ea20008000800 */
[----:B------:R-:W-:Y:S02]  /*3250*/  USHF.R.U32.HI UR5, URZ, 0x4, UR5 ;  /* 0x00000004ff057899 */ /* 0x000fe40008011605 */
[----:B------:R-:W-:Y:S02]  /*3260*/  USHF.R.S32.HI UR64, URZ, 0x1f, UR6 ;  /* 0x0000001fff407899 */ /* 0x000fe40008011406 */
[----:B------:R-:W-:-:S02]  /*3270*/  USHF.R.U32.HI UR4, URZ, 0x4, UR4 ;  /* 0x00000004ff047899 */ /* 0x000fc40008011604 */
[----:B------:R-:W-:Y:S02]  /*3280*/  ULEA.HI UR64, UR64, UR6, URZ, 0x7 ;  /* 0x0000000640407291 */ /* 0x000fe4000f8f38ff */
[----:B------:R-:W-:Y:S02]  /*3290*/  ULOP3.LUT UR5, UR5, 0x3fff, URZ, 0xc0, !UPT ;  /* 0x00003fff05057892 */ /* 0x000fe4000f8ec0ff */
[----:B------:R-:W-:Y:S02]  /*32a0*/  USHF.R.S32.HI UR64, URZ, 0x7, UR64 ;  /* 0x00000007ff407899 */ /* 0x000fe40008011440 */
[----:B------:R-:W-:Y:S02]  /*32b0*/  ULOP3.LUT UR4, UR4, 0x3fff, URZ, 0xc0, !UPT ;  /* 0x00003fff04047892 */ /* 0x000fe4000f8ec0ff */
[----:B------:R-:W-:Y:S01]  /*32c0*/  UISETP.LT.AND UP0, UPT, UR64, 0x1, UPT ;  /* 0x000000014000788c */ /* 0x000fe2000bf01270 */
[----:B------:R-:W-:Y:S01]  /*32d0*/  UMOV UR60, 0x0 ;  /* 0x00000000003c7882 */ /* 0x000fe20000000000 */
[----:B------:R-:W-:-:S02]  /*32e0*/  UMOV UR61, 0x4280010 ;  /* 0x04280010003d7882 */ /* 0x000fc40000000000 */
[----:B------:R-:W-:Y:S01]  /*32f0*/  USEL UR65, UR64, 0x1, !UP0 ;  /* 0x0000000140417887 */ /* 0x000fe2000c000000 */
[----:B------:R-:W-:Y:S01]  /*3300*/  UMOV UR58, 0x0 ;  /* 0x00000000003a7882 */ /* 0x000fe20000000000 */
[----:B------:R-:W-:Y:S01]  /*3310*/  UMOV UR59, 0x4280010 ;  /* 0x04280010003b7882 */ /* 0x000fe20000000000 */
[----:B------:R-:W-:Y:S01]  /*3320*/  UMOV UR56, 0x0 ;  /* 0x0000000000387882 */ /* 0x000fe20000000000 */
[----:B------:R-:W-:Y:S01]  /*3330*/  UMOV UR57, 0x4280010 ;  /* 0x0428001000397882 */ /* 0x000fe20000000000 */
[----:B------:R-:W-:Y:S01]  /*3340*/  UMOV UR54, 0x0 ;  /* 0x0000000000367882 */ /* 0x000fe20000000000 */
[----:B------:R-:W-:Y:S01]  /*3350*/  UMOV UR55, 0x4280010 ;  /* 0x0428001000377882 */ /* 0x000fe20000000000 */
[----:B------:R-:W-:Y:S01]  /*3360*/  UMOV UR52, 0x0 ;  /* 0x0000000000347882 */ /* 0x000fe20000000000 */
[----:B------:R-:W-:Y:S01]  /*3370*/  UMOV UR53, 0x4280010 ;  /* 0x0428001000357882 */ /* 0x000fe20000000000 */
[----:B------:R-:W-:Y:S02]  /*3380*/  ULOP3.LUT UR45, UR5, 0x10000, URZ, 0xfc, !UPT ;  /* 0x00010000052d7892 */ /* 0x000fe4000f8efcff */
[----:B------:R-:W-:-:S02]  /*3390*/  ULOP3.LUT UR4, UR4, 0x10000, URZ, 0xfc, !UPT ;  /* 0x0001000004047892 */ /* 0x000fc4000f8efcff */
[----:B------:R-:W-:Y:S02]  /*33a0*/  UIADD3 UR65, UPT, UPT, -UR65, URZ, URZ ;  /* 0x000000ff41417290 */ /* 0x000fe4000fffe1ff */
[----:B-1----:R-:W-:Y:S01]  /*33b0*/  UISETP.GE.AND UP4, UPT, UR7, 0x1, UPT ;  /* 0x000000010700788c */ /* 0x002fe2000bf86270 */
[----:B------:R-:W-:Y:S01]  /*33c0*/  UMOV UR50, 0x0 ;  /* 0x0000000000327882 */ /* 0x000fe20000000000 */
[----:B------:R-:W-:Y:S01]  /*33d0*/  UMOV UR51, 0x4280010 ;  /* 0x0428001000337882 */ /* 0x000fe20000000000 */
[----:B------:R-:W-:Y:S01]  /*33e0*/  UMOV UR48, 0x0 ;  /* 0x0000000000307882 */ /* 0x000fe20000000000 */
[----:B--2---:R-:W-:Y:S01]  /*33f0*/  R2UR UR66, R0 ;  /* 0x00000000004272ca */ /* 0x004fe200000e0000 */
[----:B------:R-:W-:-:S14]  /*3400*/  UMOV UR49, 0x4280010 ;  /* 0x0428001000317882 */ /* 0x000fdc0000000000 */
.L_x_65:
[----:B------:R-:W-:Y:S02]  /*3410*/  LEA R0, R10, UR43, 0x3 ;  /* 0x0000002b0a007c11 */ /* 0x000fe4000f8e18ff */
[----:B------:R-:W-:Y:S02]  /*3420*/  SHF.L.U32 R5, R9, 0x1f, RZ ;  /* 0x0000001f09057819 */ /* 0x000fe400000006ff */
[----:B------:R-:W-:Y:S01]  /*3430*/  PLOP3.LUT P0, PT, PT, PT, UP4, 0x80, 0x8 ;  /* 0x000000000008781c */ /* 0x000fe20003f0f048 */
[----:B------:R-:W-:Y:S01]  /*3440*/  VIADD R3, R0, 0x70 ;  /* 0x0000007000037836 */ /* 0x000fe20000000000 */
[----:B-1----:R-:W1:Y:S02]  /*3450*/  SYNCS.PHASECHK.TRANS64.TRYWAIT P1, [R0+URZ+0x60], R5 ;  /* 0x00006005000075a7 */ /* 0x002e6400080211ff */
[----:B-1-3--:R-:W-:Y:S09]  /*3460*/  @!P1 BRA `(.L_x_59) ;  /* 0x0000005000889947 */ /* 0x00aff20003800000 */
.L_x_125:
[----:B------:R-:W-:Y:S01]  /*3470*/  LEA R4, R10, UR43, 0x4 ;  /* 0x0000002b0a047c11 */ /* 0x000fe2000f8e20ff */
[----:B------:R-:W-:Y:S01]  /*3480*/  @UP4 ULEA UR5, UR41, UR43, 0x3 ;  /* 0x0000002b29054291 */ /* 0x000fe2000f8e18ff */
[----:B------:R-:W-:Y:S01]  /*3490*/  PLOP3.LUT P2, PT, PT, PT, PT, 0x80, 0x8 ;  /* 0x000000000008781c */ /* 0x000fe20003f4f070 */
[----:B------:R-:W-:Y:S01]  /*34a0*/  ULEA UR47, UR46, UR43, 0x3 ;  /* 0x0000002b2e2f7291 */ /* 0x000fe2000f8e18ff */
[----:B------:R-:W-:Y:S02]  /*34b0*/  PRMT R3, RZ, 0x654, R3 ;  /* 0x00000654ff037816 */ /* 0x000fe40000000003 */
[----:B-1----:R-:W1:Y:S01]  /*34c0*/  LDS.128 R4, [R4+0xf0] ;  /* 0x0000f00004047984 */ /* 0x002e620000000c00 */
[----:B------:R-:W-:Y:S02]  /*34d0*/  @P0 SHF.L.U32 R2, R8, 0x1f, RZ ;  /* 0x0000001f08020819 */ /* 0x000fe400000006ff */
[----:B------:R-:W-:Y:S01]  /*34e0*/  SHF.L.U32 R0, R11, 0x1f, RZ ;  /* 0x0000001f0b007819 */ /* 0x000fe200000006ff */
[----:B------:R-:W-:Y:S01]  /*34f0*/  @!PT LDS RZ, [RZ] ;  /* 0x00000000fffff984 */ /* 0x000fe20000000800 */
[----:B------:R-:W-:Y:S01]  /*3500*/  @!PT LDS RZ, [RZ] ;  /* 0x00000000fffff984 */ /* 0x000fe20000000800 */
[----:B------:R-:W-:Y:S01]  /*3510*/  @!PT LDS RZ, [RZ] ;  /* 0x00000000fffff984 */ /* 0x000fe20000000800 */
[----:B------:R-:W-:Y:S01]  /*3520*/  @!PT LDS RZ, [RZ] ;  /* 0x00000000fffff984 */ /* 0x000fe20000000800 */
[----:B------:R2:W-:Y:S06]  /*3530*/  MEMBAR.ALL.CTA ;  /* 0x0000000000007992 */ /* 0x0005ec0000008000 */
[----:B--2---:R-:W2:Y:S02]  /*3540*/  FENCE.VIEW.ASYNC.S ;  /* 0x00000000000073c6 */ /* 0x004ea40000000000 */
[----:B--2---:R2:W-:Y:S01]  /*3550*/  SYNCS.ARRIVE.TRANS64.RED.A1T0 RZ, [R3+URZ], RZ ;  /* 0x000000ff03ff79a7 */ /* 0x0045e200081004ff */
[----:B------:R2:W3:Y:S01]  /*3560*/  @P0 SYNCS.PHASECHK.TRANS64.TRYWAIT P2, [UR5], R2 ;  /* 0x00000002ff0005a7 */ /* 0x0004e20008041105 */
[----:B------:R-:W-:Y:S01]  /*3570*/  ULEA.HI UR5, UR46, UR46, URZ, 0x1 ;  /* 0x0000002e2e057291 */ /* 0x000fe2000f8f08ff */
[----:B-1----:R-:W-:-:S03]  /*3580*/  LOP3.LUT P1, RZ, R6, 0x1, RZ, 0xc0, !PT ;  /* 0x0000000106ff7812 */ /* 0x002fc6000782c0ff */
[----:B------:R-:W-:Y:S02]  /*3590*/  ULOP3.LUT UR6, UR5, 0xffe, URZ, 0xc0, !UPT ;  /* 0x00000ffe05067892 */ /* 0x000fe4000f8ec0ff */
[----:B------:R-:W-:Y:S02]  /*35a0*/  USHF.R.U32.HI UR38, URZ, 0x1, UR5 ;  /* 0x00000001ff267899 */ /* 0x000fe40008011605 */
[----:B------:R-:W-:Y:S02]  /*35b0*/  UIADD3 UR5, UPT, UPT, -UR6, UR46, URZ ;  /* 0x0000002e06057290 */ /* 0x000fe4000fffe1ff */
[----:B------:R-:W-:-:S04]  /*35c0*/  UIMAD UR38, UR38, 0xa0, UR66 ;  /* 0x000000a0262678a4 */ /* 0x000fc8000f8e0242 */
[----:B------:R-:W-:Y:S01]  /*35d0*/  ULEA UR38, UR5, UR38, 0x14 ;  /* 0x0000002605267291 */ /* 0x000fe2000f8ea0ff */
[----:B------:R-:W1:Y:S02]  /*35e0*/  SYNCS.PHASECHK.TRANS64.TRYWAIT P0, [UR47+0xa0], R0 ;  /* 0x0000a000ff0075a7 */ /* 0x000e64000800112f */
[----:B-123--:R-:W-:Y:S09]  /*35f0*/  @!P0 BRA `(.L_x_60) ;  /* 0x0000005000388947 */ /* 0x00eff20003800000 */
.L_x_127:
[----:B------:R-:W-:Y:S01]  /*3600*/  IADD3 R10, PT, PT, R10, 0x1, RZ ;  /* 0x000000010a0a7810 */ /* 0x000fe20007ffe0ff */
[----:B------:R-:W-:Y:S06]  /*3610*/  BRA.U !UP4, `(.L_x_61) ;  /* 0x000000050c107547 */ /* 0x000fec000b800000 */
[----:B------:R-:W-:Y:S01]  /*3620*/  UPLOP3.LUT UP2, UPT, UPT, UPT, UPT, 0x40, 0x4 ;  /* 0x000000000004789c */ /* 0x000fe20003f4e870 */
[----:B------:R-:W-:Y:S01]  /*3630*/  UMOV UR40, UR65 ;  /* 0x0000004100287c82 */ /* 0x000fe20008000000 */
[----:B------:R-:W-:Y:S01]  /*3640*/  UMOV UR39, UR64 ;  /* 0x0000004000277c82 */ /* 0x000fe20008000000 */
[----:B------:R-:W-:-:S08]  /*3650*/  UMOV UR5, UR41 ;  /* 0x0000002900057c82 */ /* 0x000fd00008000000 */
.L_x_64:
[----:B------:R-:W-:Y:S02]  /*3660*/  UIADD3 UR40, UPT, UPT, UR40, 0x1, URZ ;  /* 0x0000000128287890 */ /* 0x000fe4000fffe0ff */
[----:B--2---:R-:W-:Y:S02]  /*3670*/  ULEA UR7, UR5, UR43, 0x3 ;  /* 0x0000002b05077291 */ /* 0x004fe4000f8e18ff */
[----:B------:R-:W-:Y:S01]  /*3680*/  UISETP.NE.AND UP3, UPT, UR40, URZ, UPT ;  /* 0x000000ff2800728c */ /* 0x000fe2000bf65270 */
[----:B---3--:R-:W-:Y:S10]  /*3690*/  @P2 BRA `(.L_x_62) ;  /* 0x00000000000c2947 */ /* 0x008ff40003800000 */
[----:B-1----:R-:W-:Y:S04]  /*36a0*/  SHF.L.U32 R3, R8, 0x1f, RZ ;  /* 0x0000001f08037819 */ /* 0x002fe800000006ff */
[----:B------:R-:W1:Y:S02]  /*36b0*/  SYNCS.PHASECHK.TRANS64.TRYWAIT P0, [UR7], R3 ;  /* 0x00000003ff0075a7 */ /* 0x000e640008001107 */
[----:B-1----:R-:W-:Y:S05]  /*36c0*/  @!P0 BRA `(.L_x_63) ;  /* 0x00000050001c8947 */ /* 0x002fea0003800000 */
.L_x_62:
[----:B------:R-:W-:Y:S01]  /*36d0*/  UISETP.NE.AND UP0, UPT, UR39, 0x1, UPT ;  /* 0x000000012700788c */ /* 0x000fe2000bf05270 */
[----:B------:R-:W-:Y:S01]  /*36e0*/  PLOP3.LUT P2, PT, PT, PT, PT, 0x80, 0x8 ;  /* 0x000000000008781c */ /* 0x000fe20003f4f070 */
[----:B------:R-:W-:Y:S02]  /*36f0*/  UIADD3 UR6, UPT, UPT, UR5, 0x1, URZ ;  /* 0x0000000105067890 */ /* 0x000fe4000fffe0ff */
[----:B------:R-:W-:Y:S02]  /*3700*/  UIADD3 UR42, UPT, UPT, UR7, 0x18, URZ ;  /* 0x00000018072a7890 */ /* 0x000fe4000fffe0ff */
[----:B------:R-:W-:Y:S01]  /*3710*/  UISETP.NE.AND UP1, UPT, UR6, 0x3, UPT ;  /* 0x000000030600788c */ /* 0x000fe2000bf25270 */
[----:B------:R-:W-:Y:S01]  /*3720*/  PLOP3.LUT P0, PT, PT, PT, UP0, 0x80, 0x8 ;  /* 0x000000000008781c */ /* 0x000fe20003f0f008 */
[----:B------:R-:W-:Y:S02]  /*3730*/  UIADD3 UR39, UPT, UPT, UR39, -0x1, URZ ;  /* 0xffffffff27277890 */ /* 0x000fe4000fffe0ff */
[----:B------:R-:W-:Y:S02]  /*3740*/  USEL UR8, URZ, 0x1, UP1 ;  /* 0x00000001ff087887 */ /* 0x000fe40008800000 */
[----:B------:R-:W-:Y:S01]  /*3750*/  USEL UR41, UR6, URZ, UP1 ;  /* 0x000000ff06297287 */ /* 0x000fe20008800000 */
[----:B------:R-:W-:Y:S01]  /*3760*/  UMOV UR7, 0x40004040 ;  /* 0x4000404000077882 */ /* 0x000fe20000000000 */
[----:B------:R-:W-:Y:S02]  /*3770*/  UMOV UR9, 0x40004040 ;  /* 0x4000404000097882 */ /* 0x000fe40000000000 */
[----:B------:R-:W-:Y:S01]  /*3780*/  @UP0 ULEA UR6, UR41, UR43, 0x3 ;  /* 0x0000002b29060291 */ /* 0x000fe2000f8e18ff */
[----:B------:R-:W-:Y:S01]  /*3790*/  LOP3.LUT R8, R8, UR8, RZ, 0x3c, !PT ;  /* 0x0000000808087c12 */ /* 0x000fe2000f8e3cff */
[----:B------:R-:W-:Y:S01]  /*37a0*/  ULEA UR8, UR5, UR45, 0xa ;  /* 0x0000002d05087291 */ /* 0x000fe2000f8e50ff */
[----:B------:R-:W-:Y:S02]  /*37b0*/  UMOV UR37, 0x40004040 ;  /* 0x4000404000257882 */ /* 0x000fe40000000000 */
[----:B-1----:R-:W-:Y:S01]  /*37c0*/  @P0 SHF.L.U32 R0, R8, 0x1f, RZ ;  /* 0x0000001f08000819 */ /* 0x002fe200000006ff */
[----:B------:R-:W-:Y:S02]  /*37d0*/  UIADD3 UR34, UPT, UPT, UR8, 0x2, URZ ;  /* 0x0000000208227890 */ /* 0x000fe4000fffe0ff */
[----:B------:R-:W-:Y:S01]  /*37e0*/  UIADD3 UR30, UPT, UPT, UR8, 0x4, URZ ;  /* 0x00000004081e7890 */ /* 0x000fe2000fffe0ff */
[----:B------:R2:W3:Y:S01]  /*37f0*/  @P0 SYNCS.PHASECHK.TRANS64.TRYWAIT P2, [UR6], R0 ;  /* 0x00000000ff0005a7 */ /* 0x0004e20008041106 */
[----:B------:R-:W-:Y:S02]  /*3800*/  UIMAD UR6, UR5, 0xa00, UR4 ;  /* 0x00000a00050678a4 */ /* 0x000fe4000f8e0204 */
[----:B------:R-:W-:Y:S02]  /*3810*/  UIADD3 UR26, UPT, UPT, UR8, 0x6, URZ ;  /* 0x00000006081a7890 */ /* 0x000fe4000fffe0ff */
[----:B------:R-:W-:Y:S02]  /*3820*/  UIADD3 UR36, UPT, UPT, UR6, 0x2, URZ ;  /* 0x0000000206247890 */ /* 0x000fe4000fffe0ff */
[----:B------:R-:W-:Y:S02]  /*3830*/  UIADD3 UR32, UPT, UPT, UR6, 0x4, URZ ;  /* 0x0000000406207890 */ /* 0x000fe4000fffe0ff */
[----:B------:R-:W-:Y:S01]  /*3840*/  UIADD3 UR28, UPT, UPT, UR6, 0x6, URZ ;  /* 0x00000006061c7890 */ /* 0x000fe2000fffe0ff */
[----:B------:R2:W-:Y:S01]  /*3850*/  UTCHMMA gdesc[UR8], gdesc[UR6], tmem[UR38], tmem[UR62], idesc[UR63], UP2 ;  /* 0x00ff3e06080075ea */ /* 0x0005e20009000026 */
[----:B------:R-:W-:Y:S02]  /*3860*/  UIADD3 UR24, UPT, UPT, UR6, 0x500, URZ ;  /* 0x0000050006187890 */ /* 0x000fe4000fffe0ff */
[----:B------:R-:W-:Y:S02]  /*3870*/  UIADD3 UR22, UPT, UPT, UR8, 0x200, URZ ;  /* 0x0000020008167890 */ /* 0x000fe4000fffe0ff */
[----:B------:R-:W-:Y:S02]  /*3880*/  UIADD3 UR20, UPT, UPT, UR6, 0x502, URZ ;  /* 0x0000050206147890 */ /* 0x000fe4000fffe0ff */
[----:B------:R-:W-:Y:S02]  /*3890*/  UIADD3 UR18, UPT, UPT, UR8, 0x202, URZ ;  /* 0x0000020208127890 */ /* 0x000fe4000fffe0ff */
[----:B------:R-:W-:Y:S02]  /*38a0*/  UIADD3 UR16, UPT, UPT, UR6, 0x504, URZ ;  /* 0x0000050406107890 */ /* 0x000fe4000fffe0ff */
[----:B------:R-:W-:Y:S02]  /*38b0*/  UIADD3 UR14, UPT, UPT, UR8, 0x204, URZ ;  /* 0x00000204080e7890 */ /* 0x000fe4000fffe0ff */
[----:B------:R-:W-:Y:S02]  /*38c0*/  UIADD3 UR12, UPT, UPT, UR6, 0x506, URZ ;  /* 0x00000506060c7890 */ /* 0x000fe4000fffe0ff */
[----:B------:R-:W-:Y:S02]  /*38d0*/  UIADD3 UR10, UPT, UPT, UR8, 0x206, URZ ;  /* 0x00000206080a7890 */ /* 0x000fe4000fffe0ff */
[----:B------:R-:W-:Y:S01]  /*38e0*/  UPLOP3.LUT UP2, UPT, UPT, UPT, UPT, 0x80, 0x8 ;  /* 0x000000000008789c */ /* 0x000fe20003f4f070 */
[----:B------:R-:W-:Y:S01]  /*38f0*/  UMOV UR35, 0x40004040 ;  /* 0x4000404000237882 */ /* 0x000fe20000000000 */
[----:B------:R-:W-:Y:S01]  /*3900*/  UMOV UR33, 0x40004040 ;  /* 0x4000404000217882 */ /* 0x000fe20000000000 */
[----:B------:R2:W-:Y:S01]  /*3910*/  UTCHMMA gdesc[UR34], gdesc[UR36], tmem[UR38], tmem[UR60], idesc[UR61], UPT ;  /* 0x00ff3c24220075ea */ /* 0x0005e2000b800026 */
        /* <DEDUP_REMOVED lines=14> */
[----:B------:R-:W-:Y:S01]  /*3a00*/  UMOV UR11, 0x40004040 ;  /* 0x40004040000b7882 */ /* 0x000fe20000000000 */
[----:B------:R2:W-:Y:S01]  /*3a10*/  UTCHMMA gdesc[UR14], gdesc[UR16], tmem[UR38], tmem[UR50], idesc[UR51], UPT ;  /* 0x00ff32100e0075ea */ /* 0x0005e2000b800026 */
[----:B------:R2:W-:Y:S01]  /*3a20*/  UTCHMMA gdesc[UR10], gdesc[UR12], tmem[UR38], tmem[UR48], idesc[UR49], UPT ;  /* 0x00ff300c0a0075ea */ /* 0x0005e2000b800026 */
[----:B------:R2:W-:Y:S01]  /*3a30*/  UTCBAR.MULTICAST [UR42], URZ, UR44 ;  /* 0x000000ff2a0073e9 */ /* 0x0005e2000800082c */
[----:B------:R-:W-:Y:S01]  /*3a40*/  UMOV UR5, UR41 ;  /* 0x0000002900057c82 */ /* 0x000fe20008000000 */
[----:B------:R-:W-:Y:S05]  /*3a50*/  BRA.U UP3, `(.L_x_64) ;  /* 0xfffffffd03007547 */ /* 0x000fea000b83ffff */
.L_x_61:
[----:B------:R-:W-:Y:S01]  /*3a60*/  UIADD3 UR5, UPT, UPT, UR46, 0x1, URZ ;  /* 0x000000012e057890 */ /* 0x000fe2000fffe0ff */
[C---:B------:R-:W-:Y:S01]  /*3a70*/  ISETP.NE.AND P0, PT, R10.reuse, 0x2, PT ;  /* 0x000000020a00780c */ /* 0x040fe20003f05270 */
[----:B--2---:R-:W-:Y:S02]  /*3a80*/  UIADD3 UR6, UPT, UPT, UR47, 0x80, URZ ;  /* 0x000000802f067890 */ /* 0x004fe4000fffe0ff */
[----:B------:R-:W-:Y:S01]  /*3a90*/  UISETP.NE.AND UP0, UPT, UR5, 0x4, UPT ;  /* 0x000000040500788c */ /* 0x000fe2000bf05270 */
[----:B-1----:R-:W-:Y:S02]  /*3aa0*/  SEL R0, RZ, 0x1, P0 ;  /* 0x00000001ff007807 */ /* 0x002fe40000000000 */
[----:B------:R-:W-:Y:S01]  /*3ab0*/  SEL R10, R10, RZ, P0 ;  /* 0x000000ff0a0a7207 */ /* 0x000fe20000000000 */
[----:B------:R-:W-:Y:S01]  /*3ac0*/  USEL UR7, URZ, 0x1, UP0 ;  /* 0x00000001ff077887 */ /* 0x000fe20008000000 */
[----:B------:R-:W-:Y:S01]  /*3ad0*/  LOP3.LUT R9, R9, R0, RZ, 0x3c, !PT ;  /* 0x0000000009097212 */ /* 0x000fe200078e3cff */
[----:B------:R-:W-:Y:S01]  /*3ae0*/  USEL UR46, UR5, URZ, UP0 ;  /* 0x000000ff052e7287 */ /* 0x000fe20008000000 */
[----:B------:R1:W-:Y:S03]  /*3af0*/  UTCBAR [UR6], URZ ;  /* 0x000000ff060073e9 */ /* 0x0003e600080000ff */
[----:B------:R-:W-:Y:S01]  /*3b00*/  LOP3.LUT R11, R11, UR7, RZ, 0x3c, !PT ;  /* 0x000000070b0b7c12 */ /* 0x000fe2000f8e3cff */
[----:B------:R-:W-:Y:S07]  /*3b10*/  @P1 BRA `(.L_x_65) ;  /* 0xfffffff8003c1947 */ /* 0x000fee000383ffff */
[----:B------:R-:W2:Y:S01]  /*3b20*/  S2UR UR8, SR_CgaCtaId ;  /* 0x00000000000879c3 */ /* 0x000ea20000008800 */
[----:B------:R-:W-:Y:S01]  /*3b30*/  ELECT P0, URZ, PT ;  /* 0x0000000000ff782f */ /* 0x000fe20003800000 */
[----:B------:R-:W-:Y:S01]  /*3b40*/  IMAD.MOV.U32 R0, RZ, RZ, 0x1 ;  /* 0x00000001ff007424 */ /* 0x000fe200078e00ff */
[----:B------:R-:W-:Y:S01]  /*3b50*/  UIADD3 UR43, UPT, UPT, UR43, 0xa0, URZ ;  /* 0x000000a02b2b7890 */ /* 0x000fe2000fffe0ff */
[----:B------:R-:W-:Y:S01]  /*3b60*/  SHF.L.U32 R3, R11, 0x1f, RZ ;  /* 0x0000001f0b037819 */ /* 0x000fe200000006ff */
[----:B------:R-:W-:-:S03]  /*3b70*/  UMOV UR4, 0x40 ;  /* 0x0000004000047882 */ /* 0x000fc60000000000 */
[----:B------:R-:W-:Y:S01]  /*3b80*/  UVIRTCOUNT.DEALLOC.SMPOOL 0x80 ;  /* 0x000000800000784c */ /* 0x000fe20000000000 */
[----:B--2---:R-:W-:Y:S02]  /*3b90*/  ULEA UR8, UR8, UR4, 0x18 ;  /* 0x0000000408087291 */ /* 0x004fe4000f8ec0ff */
[----:B------:R-:W-:-:S07]  /*3ba0*/  ULEA UR4, UR46, UR43, 0x3 ;  /* 0x0000002b2e047291 */ /* 0x000fce000f8e18ff */
[----:B------:R2:W-:Y:S02]  /*3bb0*/  @P0 STS.U8 [UR8+0x1c], R0 ;  /* 0x00001c00ff000988 */ /* 0x0005e40008000008 */
[----:B------:R-:W4:Y:S02]  /*3bc0*/  SYNCS.PHASECHK.TRANS64.TRYWAIT P0, [UR4], R3 ;  /* 0x00000003ff0075a7 */ /* 0x000f240008001104 */
[----:B--2-4-:R-:W-:Y:S05]  /*3bd0*/  @!P0 BRA `(.L_x_66) ;  /* 0x0000004800f08947 */ /* 0x014fea0003800000 */
.L_x_130:
[----:B------:R-:W-:-:S04]  /*3be0*/  UIADD3 UR4, UPT, UPT, UR46, 0x1, URZ ;  /* 0x000000012e047890 */ /* 0x000fc8000fffe0ff */
[----:B------:R-:W-:-:S04]  /*3bf0*/  UISETP.NE.AND UP0, UPT, UR4, 0x4, UPT ;  /* 0x000000040400788c */ /* 0x000fc8000bf05270 */
[----:B-1----:R-:W-:Y:S02]  /*3c00*/  USEL UR6, URZ, 0x1, UP0 ;  /* 0x00000001ff067887 */ /* 0x002fe40008000000 */
[----:B------:R-:W-:-:S04]  /*3c10*/  USEL UR4, UR4, URZ, UP0 ;  /* 0x000000ff04047287 */ /* 0x000fc80008000000 */
[----:B------:R-:W-:Y:S01]  /*3c20*/  ULEA UR5, UR4, UR43, 0x3 ;  /* 0x0000002b04057291 */ /* 0x000fe2000f8e18ff */
[----:B------:R-:W-:-:S04]  /*3c30*/  LOP3.LUT R2, R11, UR6, RZ, 0x3c, !PT ;  /* 0x000000060b027c12 */ /* 0x000fc8000f8e3cff */
[----:B--2---:R-:W-:-:S04]  /*3c40*/  SHF.L.U32 R3, R2, 0x1f, RZ ;  /* 0x0000001f02037819 */ /* 0x004fc800000006ff */
[----:B------:R-:W1:Y:S02]  /*3c50*/  SYNCS.PHASECHK.TRANS64.TRYWAIT P0, [UR5], R3 ;  /* 0x00000003ff0075a7 */ /* 0x000e640008001105 */
[----:B-1----:R-:W-:Y:S05]  /*3c60*/  @!P0 BRA `(.L_x_67) ;  /* 0x0000004800e48947 */ /* 0x002fea0003800000 */
.L_x_132:
        /* <DEDUP_REMOVED lines=9> */
.L_x_134:
[----:B------:R-:W-:-:S04]  /*3d00*/  UIADD3 UR4, UPT, UPT, UR4, 0x1, URZ ;  /* 0x0000000104047890 */ /* 0x000fc8000fffe0ff */
[----:B------:R-:W-:-:S04]  /*3d10*/  UISETP.NE.AND UP0, UPT, UR4, 0x4, UPT ;  /* 0x000000040400788c */ /* 0x000fc8000bf05270 */
[----:B------:R-:W-:Y:S02]  /*3d20*/  USEL UR5, URZ, 0x1, UP0 ;  /* 0x00000001ff057887 */ /* 0x000fe40008000000 */
[----:B------:R-:W-:-:S04]  /*3d30*/  USEL UR4, UR4, URZ, UP0 ;  /* 0x000000ff04047287 */ /* 0x000fc80008000000 */
[----:B------:R-:W-:Y:S01]  /*3d40*/  ULEA UR4, UR4, UR43, 0x3 ;  /* 0x0000002b04047291 */ /* 0x000fe2000f8e18ff */
[----:B-1----:R-:W-:-:S04]  /*3d50*/  LOP3.LUT R3, R2, UR5, RZ, 0x3c, !PT ;  /* 0x0000000502037c12 */ /* 0x002fc8000f8e3cff */
[----:B------:R-:W-:-:S04]  /*3d60*/  SHF.L.U32 R3, R3, 0x1f, RZ ;  /* 0x0000001f03037819 */ /* 0x000fc800000006ff */
[----:B------:R-:W1:Y:S02]  /*3d70*/  SYNCS.PHASECHK.TRANS64.TRYWAIT P0, [UR4], R3 ;  /* 0x00000003ff0075a7 */ /* 0x000e640008001104 */
[----:B-1----:R-:W-:Y:S05]  /*3d80*/  @!P0 BRA `(.L_x_69) ;  /* 0x0000004800cc8947 */ /* 0x002fea0003800000 */
.L_x_136:
[----:B------:R-:W-:Y:S01]  /*3d90*/  NOP ;  /* 0x0000000000007918 */ /* 0x000fe20000000000 */
[----:B-1----:R-:W1:Y:S01]  /*3da0*/  LDS R0, [UR8+0x14] ;  /* 0x00001408ff007984 */ /* 0x002e620008000800 */
[----:B------:R-:W-:Y:S01]  /*3db0*/  ULOP3.LUT UR4, UR66, 0xffff, URZ, 0xc0, !UPT ;  /* 0x0000ffff42047892 */ /* 0x000fe2000f8ec0ff */
[----:B------:R-:W-:Y:S01]  /*3dc0*/  UMOV UR5, 0xffff ;  /* 0x0000ffff00057882 */ /* 0x000fe20000000000 */
[----:B------:R-:W-:Y:S02]  /*3dd0*/  UMOV UR6, 0x1 ;  /* 0x0000000100067882 */ /* 0x000fe40000000000 */
[----:B------:R-:W-:-:S04]  /*3de0*/  USHF.R.U32.HI UR4, URZ, 0x5, UR4 ;  /* 0x00000005ff047899 */ /* 0x000fc80008011604 */
[----:B------:R-:W-:Y:S02]  /*3df0*/  USHF.L.U32 UR5, UR5, UR4, URZ ;  /* 0x0000000405057299 */ /* 0x000fe400080006ff */
[----:B------:R-:W-:-:S04]  /*3e00*/  USHF.L.U32 UR4, UR6, UR4, URZ ;  /* 0x0000000406047299 */ /* 0x000fc800080006ff */
[----:B-1----:R-:W-:-:S04]  /*3e10*/  LOP3.LUT R0, R0, UR5, RZ, 0xc0, !PT ;  /* 0x0000000500007c12 */ /* 0x002fc8000f8ec0ff */
[----:B------:R-:W-:-:S13]  /*3e20*/  ISETP.NE.AND P0, PT, R0, UR5, PT ;  /* 0x0000000500007c0c */ /* 0x000fda000bf05270 */
[----:B------:R-:W-:Y:S05]  /*3e30*/  @P0 BRA `(.L_x_70) ;  /* 0x0000000000580947 */ /* 0x000fea0003800000 */
[----:B------:R-:W1:Y:S02]  /*3e40*/  LDS R0, [UR8+0x18] ;  /* 0x00001808ff007984 */ /* 0x000e640008000800 */
[----:B-1----:R-:W-:-:S04]  /*3e50*/  LOP3.LUT R0, R0, UR4, RZ, 0xc0, !PT ;  /* 0x0000000400007c12 */ /* 0x002fc8000f8ec0ff */
[----:B------:R-:W-:-:S13]  /*3e60*/  ISETP.NE.AND P0, PT, R0, UR4, PT ;  /* 0x0000000400007c0c */ /* 0x000fda000bf05270 */
[----:B------:R-:W-:Y:S05]  /*3e70*/  @P0 BRA `(.L_x_71) ;  /* 0x00000000003c0947 */ /* 0x000fea0003800000 */
[----:B------:R-:W1:Y:S01]  /*3e80*/  S2R R2, SR_LANEID ;  /* 0x0000000000027919 */ /* 0x000e620000000000 */
[----:B------:R-:W-:Y:S01]  /*3e90*/  ULOP3.LUT UR5, URZ, UR5, URZ, 0x33, !UPT ;  /* 0x00000005ff057292 */ /* 0x000fe2000f8e33ff */
[----:B------:R-:W-:Y:S01]  /*3ea0*/  LOP3.LUT R4, RZ, UR4, RZ, 0x33, !PT ;  /* 0x00000004ff047c12 */ /* 0x000fe2000f8e33ff */
[----:B------:R-:W-:Y:S02]  /*3eb0*/  VOTEU.ANY UR4, UPT, PT ;  /* 0x0000000000047886 */ /* 0x000fe400038e0100 */
[----:B------:R-:W-:Y:S01]  /*3ec0*/  UFLO.U32 UR4, UR4 ;  /* 0x00000004000472bd */ /* 0x000fe200080e0000 */
[----:B------:R-:W2:Y:S01]  /*3ed0*/  REDUX UR6, R4 ;  /* 0x00000000040673c4 */ /* 0x000ea20000000000 */
[----:B------:R-:W-:-:S06]  /*3ee0*/  IMAD.U32 R0, RZ, RZ, UR5 ;  /* 0x00000005ff007e24 */ /* 0x000fcc000f8e00ff */
[----:B------:R4:W-:Y:S01]  /*3ef0*/  UTCATOMSWS.AND URZ, UR5 ;  /* 0x0000000500ff79e3 */ /* 0x0009e20008000000 */
[----:B------:R-:W3:Y:S01]  /*3f00*/  REDUX UR7, R0 ;  /* 0x00000000000773c4 */ /* 0x000ee20000000000 */
[----:B-1----:R-:W-:Y:S01]  /*3f10*/  ISETP.EQ.U32.AND P0, PT, R2, UR4, PT ;  /* 0x0000000402007c0c */ /* 0x002fe2000bf02070 */
[----:B--2---:R-:W-:Y:S01]  /*3f20*/  IMAD.U32 R2, RZ, RZ, UR6 ;  /* 0x00000006ff027e24 */ /* 0x004fe2000f8e00ff */
[----:B---3--:R-:W-:-:S11]  /*3f30*/  MOV R3, UR7 ;  /* 0x0000000700037c02 */ /* 0x008fd60008000f00 */
[----:B------:R4:W-:Y:S04]  /*3f40*/  @P0 ATOMS.AND RZ, [UR8+0x14], R3 ;  /* 0x00001403ffff098c */ /* 0x0009e8000a800008 */
[----:B------:R4:W-:Y:S01]  /*3f50*/  @P0 ATOMS.AND RZ, [UR8+0x18], R2 ;  /* 0x00001802ffff098c */ /* 0x0009e2000a800008 */
[----:B------:R-:W-:Y:S05]  /*3f60*/  BRA `(.L_x_72) ;  /* 0x0000000000147947 */ /* 0x000fea0003800000 */
.L_x_71:
[----:B------:R-:W-:Y:S02]  /*3f70*/  MOV R2, 0x3f90 ;  /* 0x00003f9000027802 */ /* 0x000fe40000000f00 */
[----:B---3-5:R-:W-:Y:S05]  /*3f80*/  CALL.REL.NOINC `($__internal_0_$__cuda_sm10x_tcgen05_guardrail_trap_col_being_dealloced_not_returned_by_alloc) ;  /* 0x0000004800fc7944 */ /* 0x028fea0003c00000 */
[----:B------:R-:W-:Y:S05]  /*3f90*/  BRA `(.L_x_72) ;  /* 0x0000000000087947 */ /* 0x000fea0003800000 */
.L_x_70:
[----:B------:R-:W-:Y:S02]  /*3fa0*/  MOV R2, 0x3fc0 ;  /* 0x00003fc000027802 */ /* 0x000fe40000000f00 */
[----:B---3-5:R-:W-:Y:S05]  /*3fb0*/  CALL.REL.NOINC `($__internal_2_$__cuda_sm10x_tcgen05_guardrail_trap_unallocated_columns_being_dealloced) ;  /* 0x0000004c00087944 */ /* 0x028fea0003c00000 */
.L_x_72:
[----:B------:R-:W-:Y:S01]  /*3fc0*/  NOP ;  /* 0x0000000000007918 */ /* 0x000fe20000000000 */
[----:B----4-:R-:W-:Y:S05]  /*3fd0*/  EXIT ;  /* 0x000000000000794d */ /* 0x010fea0003800000 */
.L_x_54:
[----:B------:R-:W-:-:S09]  /*3fe0*/  UISETP.NE.OR UP0, UPT, UR20, 0x3, !UP3 ;  /* 0x000000031400788c */ /* 0x000fd2000df05670 */
[----:B------:R-:W-:Y:S05]  /*3ff0*/  BRA.U UP0, `(.L_x_73) ;  /* 0x0000000d00d47547 */ /* 0x000fea000b800000 */
[----:B------:R-:W2:Y:S01]  /*4000*/  LDCU.64 UR4, c[0x0][0x888] ;  /* 0x00011100ff0477ac */ /* 0x000ea20008000a00 */
[----:B------:R-:W3:Y:S01]  /*4010*/  LDC.64 R12, c[0x0][0x348] ;  /* 0x0000d200ff0c7b82 */ /* 0x000ee20000000a00 */
[----:B------:R-:W-:Y:S02]  /*4020*/  HFMA2 R9, -RZ, RZ, 0, 0 ;  /* 0x00000000ff097431 */ /* 0x000fe400000001ff */
[----:B------:R-:W-:Y:S01]  /*4030*/  IMAD.MOV.U32 R11, RZ, RZ, 0x1 ;  /* 0x00000001ff0b7424 */ /* 0x000fe200078e00ff */
[----:B------:R-:W4:Y:S01]  /*4040*/  LDCU UR44, c[0x0][0x370] ;  /* 0x00006e00ff2c77ac */ /* 0x000f220008000800 */
[----:B------:R-:W-:Y:S01]  /*4050*/  IMAD.MOV.U32 R10, RZ, RZ, RZ ;  /* 0x000000ffff0a7224 */ /* 0x000fe200078e00ff */
[----:B------:R-:W-:Y:S01]  /*4060*/  MOV R8, 0x5000 ;  /* 0x0000500000087802 */ /* 0x000fe20000000f00 */
[----:B------:R-:W4:Y:S01]  /*4070*/  LDCU.128 UR52, c[0x0][0xb10] ;  /* 0x00016200ff3477ac */ /* 0x000f220008000c00 */
[----:B------:R-:W1:Y:S01]  /*4080*/  LDCU UR37, c[0x0][0x374] ;  /* 0x00006e80ff2577ac */ /* 0x000e620008000800 */
[----:B------:R-:W1:Y:S01]  /*4090*/  LDCU.64 UR40, c[0x0][0x890] ;  /* 0x00011200ff2877ac */ /* 0x000e620008000a00 */
[----:B--2---:R-:W-:Y:S01]  /*40a0*/  UISETP.NE.U32.AND UP0, UPT, UR4, URZ, UPT ;  /* 0x000000ff0400728c */ /* 0x004fe2000bf05070 */
[----:B------:R-:W2:Y:S01]  /*40b0*/  LDCU UR15, c[0x0][0xb0c] ;  /* 0x00016180ff0f77ac */ /* 0x000ea20008000800 */
[----:B------:R-:W3:Y:S01]  /*40c0*/  LDCU UR50, c[0x0][0xb20] ;  /* 0x00016400ff3277ac */ /* 0x000ee20008000800 */
[----:B------:R-:W3:Y:S01]  /*40d0*/  LDCU UR4, c[0x0][0xb30] ;  /* 0x00016600ff0477ac */ /* 0x000ee20008000800 */
[----:B----4-:R-:W-:-:S02]  /*40e0*/  UIMAD.WIDE.U32 UR8, UR44, UR52, URZ ;  /* 0x000000342c0872a5 */ /* 0x010fc4000f8e00ff */
[----:B-1----:R-:W-:Y:S02]  /*40f0*/  UIMAD.WIDE.U32 UR10, UR37, UR55, URZ ;  /* 0x00000037250a72a5 */ /* 0x002fe4000f8e00ff */
[----:B------:R-:W-:Y:S02]  /*4100*/  USEL UR49, URZ, 0x1, UP5 ;  /* 0x00000001ff317887 */ /* 0x000fe4000a800000 */
[----:B------:R-:W-:Y:S02]  /*4110*/  UISETP.NE.U32.AND UP6, UPT, UR40, URZ, UPT ;  /* 0x000000ff2800728c */ /* 0x000fe4000bfc5070 */
[----:B------:R-:W-:Y:S01]  /*4120*/  UISETP.NE.AND.EX UP5, UPT, UR5, URZ, UPT, UP0 ;  /* 0x000000ff0500728c */ /* 0x000fe2000bfa5300 */
[----:B------:R-:W-:Y:S01]  /*4130*/  UMOV UR6, 0x400 ;  /* 0x0000040000067882 */ /* 0x000fe20000000000 */
[----:B------:R-:W-:Y:S01]  /*4140*/  UISETP.NE.AND UP0, UPT, UR43, 0x1, UPT ;  /* 0x000000012b00788c */ /* 0x000fe2000bf05270 */
[----:B------:R-:W-:Y:S01]  /*4150*/  UMOV UR8, UR9 ;  /* 0x0000000900087c82 */ /* 0x000fe20008000000 */
[----:B------:R-:W-:Y:S01]  /*4160*/  UMOV UR45, UR11 ;  /* 0x0000000b002d7c82 */ /* 0x000fe20008000000 */
[----:B--2---:R-:W-:Y:S01]  /*4170*/  UISETP.NE.AND UP0, UPT, UR15, 0x1, UPT ;  /* 0x000000010f00788c */ /* 0x004fe2000bf05270 */
[----:B------:R-:W-:Y:S01]  /*4180*/  UMOV UR21, URZ ;  /* 0x000000ff00157c82 */ /* 0x000fe20008000000 */
[----:B------:R-:W-:-:S02]  /*4190*/  UPLOP3.LUT UP1, UPT, UPT, UPT, UPT, 0x40, 0x4 ;  /* 0x000000000004789c */ /* 0x000fc40003f2e870 */
[----:B------:R-:W-:Y:S01]  /*41a0*/  UISETP.GE.AND UP3, UPT, UR43, 0x1, UPT ;  /* 0x000000012b00788c */ /* 0x000fe2000bf66270 */
[----:B------:R-:W1:Y:S01]  /*41b0*/  LDCU.64 UR22, c[0x0][0xb28] ;  /* 0x00016500ff1677ac */ /* 0x000e620008000a00 */
[----:B------:R-:W-:Y:S02]  /*41c0*/  ULEA UR6, UR42, UR6, 0x18 ;  /* 0x000000062a067291 */ /* 0x000fe4000f8ec0ff */
[----:B------:R-:W-:Y:S02]  /*41d0*/  UISETP.NE.AND.EX UP6, UPT, UR41, URZ, UPT, UP6 ;  /* 0x000000ff2900728c */ /* 0x000fe4000bfc5360 */
[----:B------:R-:W-:Y:S02]  /*41e0*/  USHF.R.U32.HI UR46, URZ, UR53, UR8 ;  /* 0x00000035ff2e7299 */ /* 0x000fe40008011608 */
[----:B---3--:R-:W-:Y:S02]  /*41f0*/  USHF.R.U32.HI UR45, URZ, UR50, UR45 ;  /* 0x00000032ff2d7299 */ /* 0x008fe4000801162d */
[----:B------:R-:W-:-:S02]  /*4200*/  UISETP.NE.AND UP0, UPT, UR54, 0x1, UPT ;  /* 0x000000013600788c */ /* 0x000fc4000bf05270 */
[----:B------:R-:W-:-:S11]  /*4210*/  UISETP.NE.AND UP4, UPT, UR4, 0x1, UPT ;  /* 0x000000010400788c */ /* 0x000fd6000bf85270 */
.L_x_81:
[C---:B------:R-:W-:Y:S02]  /*4220*/  LEA R3, R10.reuse, UR6, 0x3 ;  /* 0x000000060a037c11 */ /* 0x040fe4000f8e18ff */
[----:B------:R-:W-:Y:S02]  /*4230*/  SHF.L.U32 R0, R9, 0x1f, RZ ;  /* 0x0000001f09007819 */ /* 0x000fe400000006ff */
[----:B------:R-:W-:Y:S02]  /*4240*/  LEA R5, R10, UR6, 0x4 ;  /* 0x000000060a057c11 */ /* 0x000fe4000f8e20ff */
[----:B--2---:R-:W2:Y:S02]  /*4250*/  SYNCS.PHASECHK.TRANS64.TRYWAIT P0, [R3+URZ+0x60], R0 ;  /* 0x00006000030075a7 */ /* 0x004ea400080011ff */
[----:B--2---:R-:W-:Y:S05]  /*4260*/  @!P0 BRA `(.L_x_74) ;  /* 0x0000004400ac8947 */ /* 0x004fea0003800000 */
.L_x_137:
[----:B------:R-:W3:Y:S01]  /*4270*/  LDS.128 R4, [R5+0xf0] ;  /* 0x0000f00005047984 */ /* 0x000ee20000000c00 */
[----:B------:R-:W-:Y:S01]  /*4280*/  UISETP.GE.AND UP0, UPT, UR43, 0x1, UPT ;  /* 0x000000012b00788c */ /* 0x000fe2000bf06270 */
[----:B------:R-:W-:Y:S01]  /*4290*/  @!PT LDS RZ, [RZ] ;  /* 0x00000000fffff984 */ /* 0x000fe20000000800 */
[----:B------:R-:W-:Y:S01]  /*42a0*/  @!PT LDS RZ, [RZ] ;  /* 0x00000000fffff984 */ /* 0x000fe20000000800 */
[----:B------:R-:W-:Y:S01]  /*42b0*/  @!PT LDS RZ, [RZ] ;  /* 0x00000000fffff984 */ /* 0x000fe20000000800 */
[----:B------:R-:W-:Y:S01]  /*42c0*/  @!PT LDS RZ, [RZ] ;  /* 0x00000000fffff984 */ /* 0x000fe20000000800 */
[----:B------:R4:W-:Y:S06]  /*42d0*/  MEMBAR.ALL.CTA ;  /* 0x0000000000007992 */ /* 0x0009ec0000008000 */
[----:B----4-:R-:W4:Y:S01]  /*42e0*/  FENCE.VIEW.ASYNC.S ;  /* 0x00000000000073c6 */ /* 0x010f220000000000 */
[----:B---3--:R-:W-:Y:S11]  /*42f0*/  LOP3.LUT P0, RZ, R6, 0x1, RZ, 0xc0, !PT ;  /* 0x0000000106ff7812 */ /* 0x008ff6000780c0ff */
[----:B------:R-:W-:Y:S02]  /*4300*/  @!UPT UIADD3 URZ, UPT, UPT, URZ, URZ, URZ ;  /* 0x000000fffffff290 */ /* 0x000fe4000fffe0ff */
[----:B----4-:R-:W-:Y:S01]  /*4310*/  VOTEU.ANY UP3, P0 ;  /* 0x0000000000ff7886 */ /* 0x010fe20000060100 */
[----:B------:R-:W-:Y:S11]  /*4320*/  PLOP3.LUT P0, PT, PT, PT, UP3, 0x80, 0x8 ;  /* 0x000000000008781c */ /* 0x000ff60003f0f038 */
[----:B------:R-:W-:Y:S02]  /*4330*/  @!UPT UIADD3 URZ, UPT, UPT, URZ, URZ, URZ ;  /* 0x000000fffffff290 */ /* 0x000fe4000fffe0ff */
[----:B--2---:R-:W-:Y:S02]  /*4340*/  @P0 SHF.R.U32.HI R0, RZ, 0x10, R5 ;  /* 0x00000010ff000819 */ /* 0x004fe40000011605 */
[----:B------:R-:W-:Y:S02]  /*4350*/  @P0 MOV R2, R4 ;  /* 0x0000000400020202 */ /* 0x000fe40000000f00 */
[----:B------:R-:W-:Y:S01]  /*4360*/  @P0 R2UR UR4, R0 ;  /* 0x00000000000402ca */ /* 0x000fe200000e0000 */
[----:B------:R-:W-:Y:S01]  /*4370*/  VIADD R0, R3, 0x70 ;  /* 0x0000007003007836 */ /* 0x000fe20000000000 */
[----:B------:R-:W-:Y:S02]  /*4380*/  @P0 LOP3.LUT R4, R5, 0xffff, RZ, 0xc0, !PT ;  /* 0x0000ffff05040812 */ /* 0x000fe400078ec0ff */
[----:B------:R-:W-:Y:S02]  /*4390*/  @P0 R2UR UR7, R2 ;  /* 0x00000000020702ca */ /* 0x000fe400000e0000 */
[----:B------:R-:W-:Y:S02]  /*43a0*/  PRMT R0, RZ, 0x654, R0 ;  /* 0x00000654ff007816 */ /* 0x000fe40000000000 */
[----:B------:R-:W-:Y:S02]  /*43b0*/  @P0 R2UR UR5, R4 ;  /* 0x00000000040502ca */ /* 0x000fe400000e0000 */
[----:B------:R2:W-:Y:S03]  /*43c0*/  SYNCS.ARRIVE.TRANS64.RED.A1T0 RZ, [R0+URZ], RZ ;  /* 0x000000ff00ff79a7 */ /* 0x0005e600081004ff */
[----:B------:R-:W-:Y:S04]  /*43d0*/  @UP3 UMOV UR29, UR4 ;  /* 0x00000004001d3c82 */ /* 0x000fe80008000000 */
[----:B------:R-:W-:Y:S04]  /*43e0*/  @UP3 UMOV UR14, UR7 ;  /* 0x00000007000e3c82 */ /* 0x000fe80008000000 */
[----:B------:R-:W-:Y:S01]  /*43f0*/  @UP3 UMOV UR13, UR5 ;  /* 0x00000005000d3c82 */ /* 0x000fe20008000000 */
[----:B------:R-:W-:Y:S05]  /*4400*/  BRA.U !UP0, `(.L_x_75) ;  /* 0x0000000108c07547 */ /* 0x000fea000b800000 */
[----:B------:R-:W-:Y:S02]  /*4410*/  UIMAD.WIDE.U32 UR10, UR13, UR55, URZ ;  /* 0x000000370d0a72a5 */ /* 0x000fe4000f8e00ff */
[----:B------:R-:W-:Y:S02]  /*4420*/  UP2UR UR12, UPR, URZ, 0x4 ;  /* 0x00000004ff0c7883 */ /* 0x000fe40008000000 */
[----:B------:R-:W-:Y:S02]  /*4430*/  UISETP.NE.AND UP2, UPT, UR54, 0x1, UPT ;  /* 0x000000013600788c */ /* 0x000fe4000bf45270 */
[----:B------:R-:W-:Y:S02]  /*4440*/  UIMAD.WIDE.U32 UR16, UR14, UR52, URZ ;  /* 0x000000340e1072a5 */ /* 0x000fe4000f8e00ff */
[----:B------:R-:W-:Y:S02]  /*4450*/  USEL UR4, UR37, UR45, !UP2 ;  /* 0x0000002d25047287 */ /* 0x000fe4000d000000 */
[----:B------:R-:W-:Y:S02]  /*4460*/  UISETP.NE.AND UP0, UPT, UR15, 0x1, UPT ;  /* 0x000000010f00788c */ /* 0x000fe4000bf05270 */
[----:B------:R-:W-:Y:S02]  /*4470*/  UP2UR UR20, UPR, URZ, 0x2 ;  /* 0x00000002ff147883 */ /* 0x000fe40008000000 */
[----:B------:R-:W-:Y:S02]  /*4480*/  UISETP.NE.AND UP1, UPT, UR43, 0x1, UPT ;  /* 0x000000012b00788c */ /* 0x000fe4000bf25270 */
[----:B-1----:R-:W-:Y:S02]  /*4490*/  UIMAD.WIDE.U32 UR18, UR4, UR22, URZ ;  /* 0x00000016041272a5 */ /* 0x002fe4000f8e00ff */
[----:B------:R-:W-:Y:S01]  /*44a0*/  USEL UR8, UR44, UR46, !UP0 ;  /* 0x0000002e2c087287 */ /* 0x000fe2000c000000 */
[----:B------:R-:W-:Y:S02]  /*44b0*/  UMOV UR5, UR11 ;  /* 0x0000000b00057c82 */ /* 0x000fe40008000000 */
[----:B------:R-:W-:Y:S02]  /*44c0*/  USHF.R.U32.HI UR7, URZ, UR50, UR5 ;  /* 0x00000032ff077299 */ /* 0x000fe40008011605 */
[----:B------:R-:W-:Y:S02]  /*44d0*/  UIMAD.WIDE.U32 UR24, UR8, UR22, URZ ;  /* 0x00000016081872a5 */ /* 0x000fe4000f8e00ff */
[----:B------:R-:W-:Y:S02]  /*44e0*/  USEL UR7, UR13, UR7, !UP2 ;  /* 0x000000070d077287 */ /* 0x000fe4000d000000 */
[----:B------:R-:W-:Y:S02]  /*44f0*/  UISETP.NE.AND UP2, UPT, UR12, URZ, UPT ;  /* 0x000000ff0c00728c */ /* 0x000fe4000bf45270 */
[----:B------:R-:W-:Y:S01]  /*4500*/  UIMAD.WIDE.U32 UR10, UR7, UR22, URZ ;  /* 0x00000016070a72a5 */ /* 0x000fe2000f8e00ff */
[----:B------:R-:W-:Y:S02]  /*4510*/  UMOV UR5, UR17 ;  /* 0x0000001100057c82 */ /* 0x000fe40008000000 */
[----:B------:R-:W-:Y:S03]  /*4520*/  USHF.R.U32.HI UR9, URZ, UR53, UR5 ;  /* 0x00000035ff097299 */ /* 0x000fe60008011605 */
[----:B------:R-:W-:Y:S02]  /*4530*/  UMOV UR5, UR19 ;  /* 0x0000001300057c82 */ /* 0x000fe40008000000 */
[----:B------:R-:W-:Y:S03]  /*4540*/  @UP1 USHF.R.U32.HI UR4, URZ, UR23, UR5 ;  /* 0x00000017ff041299 */ /* 0x000fe60008011605 */
[----:B------:R-:W-:Y:S01]  /*4550*/  UMOV UR5, UR25 ;  /* 0x0000001900057c82 */ /* 0x000fe20008000000 */
[----:B------:R-:W-:Y:S02]  /*4560*/  UIMAD UR4, UR43, UR4, URZ ;  /* 0x000000042b0472a4 */ /* 0x000fe4000f8e02ff */
[----:B------:R-:W-:Y:S02]  /*4570*/  @UP1 USHF.R.U32.HI UR8, URZ, UR23, UR5 ;  /* 0x00000017ff081299 */ /* 0x000fe40008011605 */
[----:B------:R-:W-:Y:S02]  /*4580*/  USEL UR5, UR14, UR9, !UP0 ;  /* 0x000000090e057287 */ /* 0x000fe4000c000000 */
[----:B------:R-:W-:Y:S02]  /*4590*/  UIMAD UR9, UR43, UR8, URZ ;  /* 0x000000082b0972a4 */ /* 0x000fe4000f8e02ff */
[----:B------:R-:W-:Y:S03]  /*45a0*/  UISETP.GE.AND UP0, UPT, UR7, UR4, UPT ;  /* 0x000000040700728c */ /* 0x000fe6000bf06270 */
[----:B------:R-:W-:Y:S01]  /*45b0*/  UMOV UR4, UR11 ;  /* 0x0000000b00047c82 */ /* 0x000fe20008000000 */
[----:B------:R-:W-:Y:S02]  /*45c0*/  UISETP.GE.OR UP0, UPT, UR5, UR9, UP0 ;  /* 0x000000090500728c */ /* 0x000fe40008706670 */
[----:B------:R-:W-:Y:S02]  /*45d0*/  USHF.R.U32.HI UR4, URZ, UR23, UR4 ;  /* 0x00000017ff047299 */ /* 0x000fe40008011604 */
[----:B------:R-:W-:Y:S02]  /*45e0*/  UIMAD.WIDE.U32 UR10, UR5, UR22, URZ ;  /* 0x00000016050a72a5 */ /* 0x000fe4000f8e00ff */
[----:B------:R-:W-:Y:S04]  /*45f0*/  USEL UR12, UR7, UR4, !UP1 ;  /* 0x00000004070c7287 */ /* 0x000fe8000c800000 */
[----:B------:R-:W-:Y:S01]  /*4600*/  UIADD3 UR9, UPT, UPT, -UR12, URZ, URZ ;  /* 0x000000ff0c097290 */ /* 0x000fe2000fffe1ff */
[----:B------:R-:W-:Y:S02]  /*4610*/  @!UP0 UMOV UR4, UR11 ;  /* 0x0000000b00048c82 */ /* 0x000fe40008000000 */
[----:B------:R-:W-:Y:S02]  /*4620*/  @!UP0 USHF.R.U32.HI UR4, URZ, UR23, UR4 ;  /* 0x00000017ff048299 */ /* 0x000fe40008011604 */
[----:B------:R-:W-:Y:S02]  /*4630*/  UIMAD UR9, UR43, UR9, UR7 ;  /* 0x000000092b0972a4 */ /* 0x000fe4000f8e0207 */
[----:B------:R-:W-:Y:S02]  /*4640*/  @!UP0 USEL UR4, UR5, UR4, !UP1 ;  /* 0x0000000405048287 */ /* 0x000fe4000c800000 */
[----:B------:R-:W-:Y:S02]  /*4650*/  UISETP.NE.AND UP1, UPT, UR20, URZ, UPT ;  /* 0x000000ff1400728c */ /* 0x000fe4000bf25270 */
[----:B------:R-:W-:Y:S02]  /*4660*/  @!UP0 UIMAD UR8, UR8, UR9, UR4 ;  /* 0x00000009080882a4 */ /* 0x000fe4000f8e0204 */
[----:B------:R-:W-:Y:S02]  /*4670*/  @!UP0 UIADD3 UR10, UPT, UPT, UR12, -UR4, URZ ;  /* 0x800000040c0a8290 */ /* 0x000fe4000fffe0ff */
[----:B------:R-:W-:Y:S02]  /*4680*/  UIADD3 UR9, UPT, UPT, -UR7, URZ, URZ ;  /* 0x000000ff07097290 */ /* 0x000fe4000fffe1ff */
[----:B------:R-:W-:Y:S02]  /*4690*/  UIADD3 UR4, UPT, UPT, -UR5, URZ, URZ ;  /* 0x000000ff05047290 */ /* 0x000fe4000fffe1ff */
[----:B------:R-:W-:Y:S03]  /*46a0*/  @!UP0 UIMAD UR7, UR10, UR43, UR5 ;  /* 0x0000002b0a0782a4 */ /* 0x000fe6000f8e0205 */
[----:B------:R-:W-:Y:S01]  /*46b0*/  @!UP0 UMOV UR5, UR8 ;  /* 0x0000000800058c82 */ /* 0x000fe20008000000 */
[----:B------:R-:W-:Y:S02]  /*46c0*/  UIMAD UR8, UR15, UR4, UR14 ;  /* 0x000000040f0872a4 */ /* 0x000fe4000f8e020e */
[----:B------:R-:W-:Y:S02]  /*46d0*/  UIMAD UR4, UR54, UR9, UR13 ;  /* 0x00000009360472a4 */ /* 0x000fe4000f8e020d */
[----:B------:R-:W-:Y:S02]  /*46e0*/  UIMAD UR14, UR5, UR15, UR8 ;  /* 0x0000000f050e72a4 */ /* 0x000fe4000f8e0208 */
[----:B------:R-:W-:Y:S11]  /*46f0*/  UIMAD UR13, UR7, UR54, UR4 ;  /* 0x00000036070d72a4 */ /* 0x000ff6000f8e0204 */
[----:B------:R-:W-:Y:S01]  /*4700*/  @!UPT UIADD3 URZ, UPT, UPT, URZ, URZ, URZ ;  /* 0x000000fffffff290 */ /* 0x000fe2000fffe0ff */
.L_x_75:
[----:B------:R-:W3:Y:S01]  /*4710*/  @!UP4 LDCU.128 UR16, c[0x0][0xb10] ;  /* 0x00016200ff10c7ac */ /* 0x000ee20008000c00 */
[----:B------:R-:W-:Y:S04]  /*4720*/  ISETP.NE.U32.AND P0, PT, RZ, UR40, PT ;  /* 0x00000028ff007c0c */ /* 0x000fe8000bf05070 */
[----:B------:R-:W-:Y:S01]  /*4730*/  ISETP.NE.AND.EX P0, PT, RZ, UR41, PT, P0 ;  /* 0x00000029ff007c0c */ /* 0x000fe2000bf05300 */
[----:B------:R-:W4:Y:S01]  /*4740*/  @!UP4 LDCU UR5, c[0x0][0xb0c] ;  /* 0x00016180ff05c7ac */ /* 0x000f220008000800 */
[----:B---3--:R-:W-:Y:S02]  /*4750*/  UIMAD.WIDE.U32 UR8, UR14, UR16, URZ ;  /* 0x000000100e0872a5 */ /* 0x008fe4000f8e00ff */
[----:B------:R-:W-:Y:S05]  /*4760*/  UIMAD.WIDE.U32 UR10, UR13, UR19, URZ ;  /* 0x000000130d0a72a5 */ /* 0x000fea000f8e00ff */
[----:B------:R-:W-:Y:S01]  /*4770*/  @!UP4 UMOV UR4, UR9 ;  /* 0x000000090004cc82 */ /* 0x000fe20008000000 */
[----:B----4-:R-:W-:Y:S02]  /*4780*/  @!UP4 UISETP.NE.AND UP0, UPT, UR5, 0x1, UPT ;  /* 0x000000010500c88c */ /* 0x010fe4000bf05270 */
[----:B------:R-:W-:Y:S01]  /*4790*/  @!UP4 USHF.R.U32.HI UR4, URZ, UR17, UR4 ;  /* 0x00000011ff04c299 */ /* 0x000fe20008011604 */
[----:B------:R-:W-:Y:S03]  /*47a0*/  @!UP4 UMOV UR7, UR11 ;  /* 0x0000000b0007cc82 */ /* 0x000fe60008000000 */
[----:B------:R-:W-:Y:S02]  /*47b0*/  @!UP4 USEL UR8, UR14, UR4, !UP0 ;  /* 0x000000040e08c287 */ /* 0x000fe4000c000000 */
[----:B------:R-:W-:Y:S05]  /*47c0*/  @!UP4 UISETP.NE.AND UP0, UPT, UR18, 0x1, UPT ;  /* 0x000000011200c88c */ /* 0x000fea000bf05270 */
[----:B------:R-:W3:Y:S02]  /*47d0*/  @!UP4 LDCU UR4, c[0x0][0xb20] ;  /* 0x00016400ff04c7ac */ /* 0x000ee40008000800 */
[----:B---3--:R-:W-:Y:S04]  /*47e0*/  @!UP4 USHF.R.U32.HI UR7, URZ, UR4, UR7 ;  /* 0x00000004ff07c299 */ /* 0x008fe80008011607 */
[----:B------:R-:W-:Y:S04]  /*47f0*/  @!UP4 USEL UR7, UR13, UR7, !UP0 ;  /* 0x000000070d07c287 */ /* 0x000fe8000c000000 */
[----:B------:R-:W-:Y:S02]  /*4800*/  @!UP4 UIADD3 UR4, UPT, UPT, -UR8, UR7, URZ ;  /* 0x000000070804c290 */ /* 0x000fe4000fffe1ff */
[----:B------:R-:W-:Y:S02]  /*4810*/  @!UP4 UIADD3 UR7, UPT, UPT, UR8, -UR7, URZ ;  /* 0x800000070807c290 */ /* 0x000fe4000fffe0ff */
[----:B------:R-:W-:Y:S02]  /*4820*/  @!UP4 UIMAD UR14, UR4, UR5, UR14 ;  /* 0x00000005040ec2a4 */ /* 0x000fe4000f8e020e */
[----:B------:R-:W-:Y:S01]  /*4830*/  @!UP4 UIMAD UR13, UR7, UR18, UR13 ;  /* 0x00000012070dc2a4 */ /* 0x000fe2000f8e020d */
[----:B------:R-:W-:Y:S11]  /*4840*/  BRA.U UP1, `(.L_x_76) ;  /* 0x0000000101107547 */ /* 0x000ff6000b800000 */
[----:B--2---:R-:W-:Y:S04]  /*4850*/  MOV R0, UR49 ;  /* 0x0000003100007c02 */ /* 0x004fe80008000f00 */
[----:B------:R-:W-:Y:S04]  /*4860*/  SHF.L.U32 R3, R0, 0x1f, RZ ;  /* 0x0000001f00037819 */ /* 0x000fe800000006ff */
[----:B------:R-:W2:Y:S02]  /*4870*/  SYNCS.PHASECHK.TRANS64.TRYWAIT P1, [UR6+0x58], R3 ;  /* 0x00005803ff0075a7 */ /* 0x000ea40008021106 */
[----:B--2---:R-:W-:Y:S05]  /*4880*/  @!P1 BRA `(.L_x_77) ;  /* 0x0000004000389947 */ /* 0x004fea0003800000 */
.L_x_76:
[----:B------:R-:W-:Y:S05]  /*4890*/  BRA.U !UP6, `(.L_x_78) ;  /* 0x000000010e387547 */ /* 0x000fea000b800000 */
[----:B------:R-:W-:Y:S01]  /*48a0*/  UPLOP3.LUT UP2, UPT, UPT, UPT, UP5, 0x80, 0x8 ;  /* 0x000000000008789c */ /* 0x000fe20003f4f050 */
[----:B--2---:R-:W-:Y:S01]  /*48b0*/  HFMA2 R0, -RZ, RZ, 0, 5.9604644775390625e-08 ;  /* 0x00000001ff007431 */ /* 0x004fe200000001ff */
[----:B------:R-:W2:Y:S01]  /*48c0*/  LDCU.64 UR8, c[0x0][0x358] ;  /* 0x00006b00ff0877ac */ /* 0x000ea20008000a00 */
[----:B------:R-:W-:Y:S03]  /*48d0*/  IMAD.MOV.U32 R182, RZ, RZ, 0x1 ;  /* 0x00000001ffb67424 */ /* 0x000fe600078e00ff */
[----:B------:R-:W-:Y:S05]  /*48e0*/  PLOP3.LUT P1, PT, PT, PT, UP2, 0x80, 0x8 ;  /* 0x000000000008781c */ /* 0x000fea0003f2f028 */
[----:B------:R-:W3:Y:S01]  /*48f0*/  @UP2 LDCU.64 UR4, c[0x0][0x888] ;  /* 0x00011100ff0427ac */ /* 0x000ee20008000a00 */
[----:B------:R-:W-:Y:S07]  /*4900*/  @UP2 UIMAD UR7, UR36, UR40, URZ ;  /* 0x00000028240722a4 */ /* 0x000fee000f8e02ff */
[----:B------:R-:W-:Y:S01]  /*4910*/  @!P1 PRMT R182, R0, 0x7610, R182 ;  /* 0x0000761000b69816 */ /* 0x000fe200000000b6 */
[----:B---3--:R-:W-:Y:S06]  /*4920*/  @UP2 UIMAD.WIDE UR4, UR7, 0x4, UR4 ;  /* 0x00000004070428a5 */ /* 0x008fec000f8e0204 */
[----:B------:R-:W-:Y:S01]  /*4930*/  IMAD.U32 R2, RZ, RZ, UR4 ;  /* 0x00000004ff027e24 */ /* 0x000fe2000f8e00ff */
[----:B------:R-:W-:Y:S04]  /*4940*/  MOV R3, UR5 ;  /* 0x0000000500037c02 */ /* 0x000fe80008000f00 */
[----:B------:R-:W3:Y:S01]  /*4950*/  @!UP2 LDCU UR4, c[0x0][0x880] ;  /* 0x00011000ff04a7ac */ /* 0x000ee20008000800 */
[----:B--2--5:R4:W5:Y:S02]  /*4960*/  @P1 LDG.E R91, desc[UR8][R2.64] ;  /* 0x00000008025b1981 */ /* 0x024964000c1e1900 */
[----:B---34-:R-:W-:Y:S07]  /*4970*/  @!P1 IMAD.U32 R91, RZ, RZ, UR4 ;  /* 0x00000004ff5b9e24 */ /* 0x018fee000f8e00ff */
.L_x_78:
[----:B-----5:R-:W-:Y:S01]  /*4980*/  @!P0 FSETP.EQ.AND P1, PT, R91, RZ, PT ;  /* 0x000000ff5b00820b */ /* 0x020fe20003f22000 */
[----:B------:R-:W-:Y:S01]  /*4990*/  @!UPT UIADD3 URZ, UPT, UPT, URZ, URZ, URZ ;  /* 0x000000fffffff290 */ /* 0x000fe2000fffe0ff */
[----:B------:R-:W-:Y:S11]  /*49a0*/  @!P0 BRA `(.L_x_79) ;  /* 0x0000000000148947 */ /* 0x000ff60003800000 */
[----:B------:R-:W-:Y:S02]  /*49b0*/  LOP3.LUT P0, RZ, R182, 0xff, RZ, 0xc0, !PT ;  /* 0x000000ffb6ff7812 */ /* 0x000fe4000780c0ff */
[----:B------:R-:W-:Y:S04]  /*49c0*/  PLOP3.LUT P1, PT, PT, PT, UP2, 0x80, 0x8 ;  /* 0x000000000008781c */ /* 0x000fe80003f2f028 */
[----:B------:R-:W-:Y:S07]  /*49d0*/  PLOP3.LUT P1, PT, P1, PT, PT, 0x8, 0x80 ;  /* 0x000000000080781c */ /* 0x000fee0000f2e170 */
[----:B------:R-:W-:Y:S11]  /*49e0*/  @P0 FSETP.EQ.AND P1, PT, R91, RZ, PT ;  /* 0x000000ff5b00020b */ /* 0x000ff60003f22000 */
[----:B------:R-:W-:Y:S02]  /*49f0*/  @!UPT UIADD3 URZ, UPT, UPT, URZ, URZ, URZ ;  /* 0x000000fffffff290 */ /* 0x000fe4000fffe0ff */
.L_x_79:
[----:B------:R-:W-:Y:S01]  /*4a00*/  ULEA UR7, UR21, UR6, 0x3 ;  /* 0x0000000615077291 */ /* 0x000fe2000f8e18ff */
[----:B--2---:R-:W-:Y:S02]  /*4a10*/  SHF.L.U32 R0, R11, 0x1f, RZ ;  /* 0x0000001f0b007819 */ /* 0x004fe400000006ff */
[----:B------:R-:W-:Y:S01]  /*4a20*/  ELECT P0, URZ, PT ;  /* 0x0000000000ff782f */ /* 0x000fe20003800000 */
[----:B------:R-:W-:Y:S05]  /*4a30*/  VIADD R10, R10, 0x1 ;  /* 0x000000010a0a7836 */ /* 0x000fea0000000000 */
[----:B------:R-:W2:Y:S02]  /*4a40*/  SYNCS.PHASECHK.TRANS64.TRYWAIT P2, [UR7+0x40], R0 ;  /* 0x00004000ff0075a7 */ /* 0x000ea40008041107 */
[----:B--2---:R-:W-:Y:S05]  /*4a50*/  @!P2 BRA `(.L_x_80) ;  /* 0x0000003c00dca947 */ /* 0x004fea0003800000 */
.L_x_140:
[----:B------:R-:W-:Y:S01]  /*4a60*/  UIADD3 UR33, UPT, UPT, UR7, 0x30, URZ ;  /* 0x0000003007217890 */ /* 0x000fe2000fffe0ff */
[----:B------:R-:W-:Y:S01]  /*4a70*/  PLOP3.LUT P0, PT, P1, P0, PT, 0xf2, 0x2f ;  /* 0x00000000002f781c */ /* 0x000fe20000f01e72 */
[----:B------:R-:W-:Y:S01]  /*4a80*/  UMOV UR38, 0x0 ;  /* 0x0000000000267882 */ /* 0x000fe20000000000 */
[----:B------:R-:W-:Y:S01]  /*4a90*/  UMOV UR39, 0x10000000 ;  /* 0x1000000000277882 */ /* 0x000fe20000000000 */
[----:B------:R-:W-:Y:S01]  /*4aa0*/  UMOV UR28, UR36 ;  /* 0x00000024001c7c82 */ /* 0x000fe20008000000 */
[----:B------:R-:W-:Y:S01]  /*4ab0*/  UMOV UR12, UR36 ;  /* 0x00000024000c7c82 */ /* 0x000fe20008000000 */
[----:B------:R-:W-:Y:S01]  /*4ac0*/  UMOV UR20, UR36 ;  /* 0x0000002400147c82 */ /* 0x000fe20008000000 */
[----:B------:R-:W-:Y:S01]  /*4ad0*/  UMOV UR25, UR33 ;  /* 0x0000002100197c82 */ /* 0x000fe20008000000 */
[----:B------:R-:W-:Y:S01]  /*4ae0*/  UMOV UR9, UR33 ;  /* 0x0000002100097c82 */ /* 0x000fe20008000000 */
[----:B------:R-:W-:Y:S05]  /*4af0*/  UMOV UR17, UR33 ;  /* 0x0000002100117c82 */ /* 0x000fea0008000000 */
[----:B------:R-:W-:Y:S01]  /*4b00*/  @!P0 IADD3 R2, P1, PT, R12, 0x580, RZ ;  /* 0x000005800c028810 */ /* 0x000fe20007f3e0ff */
[----:B------:R-:W-:Y:S01]  /*4b10*/  VOTEU.ALL UP1, P0 ;  /* 0x0000000000ff7886 */ /* 0x000fe20000020000 */
[----:B------:R-:W-:Y:S02]  /*4b20*/  VOTEU.ALL UP0, P0 ;  /* 0x0000000000ff7886 */ /* 0x000fe40000000000 */
[----:B------:R-:W-:Y:S01]  /*4b30*/  @!P0 R2UR UR5, R2 ;  /* 0x00000000020582ca */ /* 0x000fe200000e0000 */
[----:B--2---:R-:W-:Y:S01]  /*4b40*/  @!P0 IMAD.X R0, RZ, RZ, R13, P1 ;  /* 0x000000ffff008224 */ /* 0x004fe200008e060d */
[----:B------:R-:W-:Y:S01]  /*4b50*/  ISETP.NE.AND P1, PT, R10, 0x2, PT ;  /* 0x000000020a00780c */ /* 0x000fe20003f25270 */
[----:B------:R-:W-:Y:S02]  /*4b60*/  @!UP0 USHF.L.U32 UR35, UR47, 0x6, URZ ;  /* 0x000000062f238899 */ /* 0x000fe400080006ff */
[----:B------:R-:W-:Y:S01]  /*4b70*/  @!UP0 UIMAD UR34, UR48, 0xa0, URZ ;  /* 0x000000a0302288a4 */ /* 0x000fe2000f8e02ff */
[----:B------:R-:W-:Y:S01]  /*4b80*/  @!P0 R2UR UR4, R0 ;  /* 0x00000000000482ca */ /* 0x000fe200000e0000 */
[----:B------:R-:W-:Y:S01]  /*4b90*/  UIADD3 UR48, UPT, UPT, UR13, UR60, URZ ;  /* 0x0000003c0d307290 */ /* 0x000fe2000fffe0ff */
[----:B------:R-:W-:Y:S01]  /*4ba0*/  SEL R0, RZ, 0x1, P1 ;  /* 0x00000001ff007807 */ /* 0x000fe20000800000 */
[----:B------:R-:W-:Y:S01]  /*4bb0*/  @!UP0 UIADD3 UR26, UPT, UPT, UR34, 0x20, URZ ;  /* 0x00000020221a8890 */ /* 0x000fe2000fffe0ff */
[----:B------:R-:W-:Y:S01]  /*4bc0*/  SEL R10, R10, RZ, P1 ;  /* 0x000000ff0a0a7207 */ /* 0x000fe20000800000 */
[----:B------:R-:W-:Y:S01]  /*4bd0*/  @!UP0 UIADD3 UR10, UPT, UPT, UR34, 0x40, URZ ;  /* 0x00000040220a8890 */ /* 0x000fe2000fffe0ff */
[----:B------:R-:W-:Y:S01]  /*4be0*/  LOP3.LUT R9, R9, R0, RZ, 0x3c, !PT ;  /* 0x0000000009097212 */ /* 0x000fe200078e3cff */
[----:B------:R-:W-:Y:S01]  /*4bf0*/  IMAD.U32 R2, RZ, RZ, UR5 ;  /* 0x00000005ff027e24 */ /* 0x000fe2000f8e00ff */
[----:B------:R-:W-:Y:S01]  /*4c00*/  UMOV UR27, UR35 ;  /* 0x00000023001b7c82 */ /* 0x000fe20008000000 */
[----:B------:R-:W-:Y:S01]  /*4c10*/  UMOV UR11, UR35 ;  /* 0x00000023000b7c82 */ /* 0x000fe20008000000 */
[----:B------:R-:W-:Y:S02]  /*4c20*/  @!UP0 UIADD3 UR18, UPT, UPT, UR34, 0x60, URZ ;  /* 0x0000006022128890 */ /* 0x000fe4000fffe0ff */
[----:B------:R-:W-:Y:S01]  /*4c30*/  @!P0 R2UR UR30, R2 ;  /* 0x00000000021e82ca */ /* 0x000fe200000e0000 */
[----:B------:R-:W-:Y:S01]  /*4c40*/  IMAD.U32 R3, RZ, RZ, UR4 ;  /* 0x00000004ff037e24 */ /* 0x000fe2000f8e00ff */
[----:B------:R-:W-:Y:S01]  /*4c50*/  @!UP0 UIMAD UR4, UR21, 0x5000, UR6 ;  /* 0x00005000150488a4 */ /* 0x000fe2000f8e0206 */
[----:B------:R-:W-:Y:S01]  /*4c60*/  UMOV UR19, UR35 ;  /* 0x0000002300137c82 */ /* 0x000fe20008000000 */
[----:B------:R-:W-:Y:S02]  /*4c70*/  UIADD3 UR47, UPT, UPT, UR14, UR61, URZ ;  /* 0x0000003d0e2f7290 */ /* 0x000fe4000fffe0ff */
[----:B------:R-:W-:Y:S01]  /*4c80*/  @!P0 R2UR UR31, R3 ;  /* 0x00000000031f82ca */ /* 0x000fe200000e0000 */
[----:B------:R-:W-:Y:S02]  /*4c90*/  @!UP0 UIADD3 UR32, UPT, UPT, UR4, 0x200, URZ ;  /* 0x0000020004208890 */ /* 0x000fe4000fffe0ff */
[----:B------:R-:W-:Y:S02]  /*4ca0*/  @!UP0 UIADD3 UR24, UPT, UPT, UR4, 0x1200, URZ ;  /* 0x0000120004188890 */ /* 0x000fe4000fffe0ff */
[----:B------:R-:W-:Y:S02]  /*4cb0*/  @!UP0 UIADD3 UR8, UPT, UPT, UR4, 0x2200, URZ ;  /* 0x0000220004088890 */ /* 0x000fe4000fffe0ff */
[----:B------:R-:W-:Y:S06]  /*4cc0*/  @!UP0 UIADD3 UR16, UPT, UPT, UR4, 0x3200, URZ ;  /* 0x0000320004108890 */ /* 0x000fec000fffe0ff */
[----:B------:R2:W-:Y:S01]  /*4cd0*/  @!UP1 UTMALDG.3D [UR32], [UR30], desc[UR38] ;  /* 0x000026201e0095b4 */ /* 0x0005e20008011000 */
[----:B------:R-:W-:Y:S05]  /*4ce0*/  VOTEU.ALL UP1, P0 ;  /* 0x0000000000ff7886 */ /* 0x000fea0000020000 */
[----:B------:R-:W-:Y:S01]  /*4cf0*/  @!UP1 UTMALDG.3D [UR24], [UR30], desc[UR38] ;  /* 0x000026181e0095b4 */ /* 0x000fe20008011000 */
[----:B------:R-:W-:Y:S05]  /*4d00*/  VOTEU.ALL UP1, P0 ;  /* 0x0000000000ff7886 */ /* 0x000fea0000020000 */
[----:B------:R3:W-:Y:S01]  /*4d10*/  @!UP1 UTMALDG.3D [UR8], [UR30], desc[UR38] ;  /* 0x000026081e0095b4 */ /* 0x0007e20008011000 */
[----:B------:R-:W-:Y:S01]  /*4d20*/  UPLOP3.LUT UP1, UPT, UPT, UPT, UPT, 0x80, 0x8 ;  /* 0x000000000008789c */ /* 0x000fe20003f2f070 */
[----:B--2---:R-:W-:Y:S01]  /*4d30*/  UMOV UR36, UR29 ;  /* 0x0000001d00247c82 */ /* 0x004fe20008000000 */
[----:B---3--:R-:W-:Y:S02]  /*4d40*/  @!UP0 UIADD3 UR10, UPT, UPT, UR34, 0x80, URZ ;  /* 0x00000080220a8890 */ /* 0x008fe4000fffe0ff */
[----:B------:R-:W-:Y:S01]  /*4d50*/  @!UP0 UIADD3 UR8, UPT, UPT, UR4, 0x4200, URZ ;  /* 0x0000420004088890 */ /* 0x000fe2000fffe0ff */
[----:B------:R-:W-:Y:S01]  /*4d60*/  VOTEU.ALL UP0, P0 ;  /* 0x0000000000ff7886 */ /* 0x000fe20000000000 */
[----:B------:R-:W-:Y:S04]  /*4d70*/  UIADD3 UR4, UPT, UPT, UR21, 0x1, URZ ;  /* 0x0000000115047890 */ /* 0x000fe8000fffe0ff */
[----:B------:R2:W-:Y:S01]  /*4d80*/  @!UP0 UTMALDG.3D [UR16], [UR30], desc[UR38] ;  /* 0x000026101e0085b4 */ /* 0x0005e20008011000 */
[----:B------:R-:W-:Y:S04]  /*4d90*/  UISETP.NE.AND UP0, UPT, UR4, 0x2, UPT ;  /* 0x000000020400788c */ /* 0x000fe8000bf05270 */
[----:B------:R-:W-:Y:S02]  /*4da0*/  USEL UR5, URZ, 0x1, UP0 ;  /* 0x00000001ff057887 */ /* 0x000fe40008000000 */
[----:B------:R-:W-:Y:S02]  /*4db0*/  USEL UR21, UR4, URZ, UP0 ;  /* 0x000000ff04157287 */ /* 0x000fe40008000000 */
[----:B------:R-:W-:Y:S01]  /*4dc0*/  VOTEU.ALL UP0, P0 ;  /* 0x0000000000ff7886 */ /* 0x000fe20000000000 */
[----:B------:R-:W-:Y:S01]  /*4dd0*/  UPRMT UR4, UR42, 0x654, UR33 ;  /* 0x000006542a047896 */ /* 0x000fe20008000021 */
[----:B------:R-:W-:Y:S03]  /*4de0*/  LOP3.LUT R11, R11, UR5, RZ, 0x3c, !PT ;  /* 0x000000050b0b7c12 */ /* 0x000fe6000f8e3cff */
[----:B------:R2:W-:Y:S01]  /*4df0*/  @!UP0 UTMALDG.3D [UR8], [UR30], desc[UR38] ;  /* 0x000026081e0085b4 */ /* 0x0005e20008011000 */
[----:B------:R2:W-:Y:S04]  /*4e00*/  @!P0 SYNCS.ARRIVE.TRANS64.RED.A0TR RZ, [UR7+0x30], R8 ;  /* 0x00003008ffff89a7 */ /* 0x0005e80008300407 */
[----:B------:R-:W-:Y:S01]  /*4e10*/  SYNCS.ARRIVE.TRANS64.RED.A1T0 RZ, [UR4], RZ ;  /* 0x000000ffffff79a7 */ /* 0x000fe20008100404 */
[----:B------:R-:W-:Y:S05]  /*4e20*/  BRA.U UP3, `(.L_x_81) ;  /* 0xfffffff103fc7547 */ /* 0x000fea000b83ffff */
[----:B------:R-:W-:Y:S01]  /*4e30*/  UIADD3 UR6, UPT, UPT, UR6, 0x40, URZ ;  /* 0x0000004006067890 */ /* 0x000fe2000fffe0ff */
[----:B------:R-:W-:-:S03]  /*4e40*/  SHF.L.U32 R3, R11, 0x1f, RZ ;  /* 0x0000001f0b037819 */ /* 0x000fc600000006ff */
[----:B------:R-:W-:-:S09]  /*4e50*/  ULEA UR4, UR21, UR6, 0x3 ;  /* 0x0000000615047291 */ /* 0x000fd2000f8e18ff */
[----:B------:R-:W3:Y:S02]  /*4e60*/  SYNCS.PHASECHK.TRANS64.TRYWAIT P0, [UR4], R3 ;  /* 0x00000003ff0075a7 */ /* 0x000ee40008001104 */
[----:B---3--:R-:W-:Y:S05]  /*4e70*/  @!P0 BRA `(.L_x_82) ;  /* 0x0000003800ec8947 */ /* 0x008fea0003800000 */
.L_x_142:
[----:B------:R-:W-:-:S04]  /*4e80*/  UIADD3 UR4, UPT, UPT, UR21, 0x1, URZ ;  /* 0x0000000115047890 */ /* 0x000fc8000fffe0ff */
[----:B------:R-:W-:-:S04]  /*4e90*/  UISETP.NE.AND UP0, UPT, UR4, 0x2, UPT ;  /* 0x000000020400788c */ /* 0x000fc8000bf05270 */
[----:B------:R-:W-:Y:S02]  /*4ea0*/  USEL UR5, URZ, 0x1, UP0 ;  /* 0x00000001ff057887 */ /* 0x000fe40008000000 */
[----:B------:R-:W-:-:S04]  /*4eb0*/  USEL UR4, UR4, URZ, UP0 ;  /* 0x000000ff04047287 */ /* 0x000fc80008000000 */
[----:B------:R-:W-:Y:S01]  /*4ec0*/  ULEA UR4, UR4, UR6, 0x3 ;  /* 0x0000000604047291 */ /* 0x000fe2000f8e18ff */
[----:B---3--:R-:W-:-:S04]  /*4ed0*/  LOP3.LUT R3, R11, UR5, RZ, 0x3c, !PT ;  /* 0x000000050b037c12 */ /* 0x008fc8000f8e3cff */
[----:B------:R-:W-:Y:S01]  /*4ee0*/  SHF.L.U32 R3, R3, 0x1f, RZ ;  /* 0x0000001f03037819 */ /* 0x000fe200000006ff */
[----:B------:R-:W-:-:S07]  /*4ef0*/  IMAD.U32 R0, RZ, RZ, UR4 ;  /* 0x00000004ff007e24 */ /* 0x000fce000f8e00ff */
.L_x_83:
[----:B---3--:R3:W4:Y:S02]  /*4f00*/  SYNCS.PHASECHK.TRANS64.TRYWAIT P0, [R0+URZ], R3 ;  /* 0x00000003000075a7 */ /* 0x00872400080011ff */
[----:B----4-:R-:W-:Y:S05]  /*4f10*/  @!P0 NANOSLEEP.SYNCS 0x989680 ;  /* 0x009896800000895d */ /* 0x010fea0003900000 */
[----:B------:R-:W4:Y:S02]  /*4f20*/  @!P0 SYNCS.PHASECHK.TRANS64 P0, [R0+URZ], R3 ;  /* 0x00000003000085a7 */ /* 0x000f2400080010ff */
[----:B-12-4-:R-:W-:Y:S05]  /*4f30*/  @P0 EXIT ;  /* 0x000000000000094d */ /* 0x016fea0003800000 */
[----:B------:R-:W-:Y:S05]  /*4f40*/  BRA `(.L_x_83) ;  /* 0xfffffffc00ec7947 */ /* 0x000fea000383ffff */
.L_x_73:
[----:B------:R-:W-:-:S06]  /*4f50*/  UISETP.GE.AND UP0, UPT, UR20, 0x4, UPT ;  /* 0x000000041400788c */ /* 0x000fcc000bf06270 */
[----:B------:R-:W-:-:S13]  /*4f60*/  PLOP3.LUT P0, PT, PT, PT, UP0, 0x80, 0x8 ;  /* 0x000000000008781c */ /* 0x000fda0003f0f008 */
[----:B-1----:R-:W-:Y:S05]  /*4f70*/  @!P0 EXIT ;  /* 0x000000000000894d */ /* 0x002fea0003800000 */
[----:B------:R-:W-:Y:S01]  /*4f80*/  BAR.SYNC.DEFER_BLOCKING 0x6, 0xa0 ;  /* 0x0182800000007b1d */ /* 0x000fe20000010000 */
[C---:B------:R-:W-:Y:S01]  /*4f90*/  IMAD.SHL.U32 R5, R198.reuse, 0x20, RZ ;  /* 0x00000020c6057824 */ /* 0x040fe200078e00ff */
[----:B------:R-:W-:Y:S01]  /*4fa0*/  SHF.R.U32.HI R6, RZ, 0x1, R198 ;  /* 0x00000001ff067819 */ /* 0x000fe200000116c6 */
[C---:B------:R-:W-:Y:S01]  /*4fb0*/  IMAD.SHL.U32 R2, R198.reuse, 0x10, RZ ;  /* 0x00000010c6027824 */ /* 0x040fe200078e00ff */
[C---:B------:R-:W-:Y:S01]  /*4fc0*/  LOP3.LUT P0, RZ, R198.reuse, 0x4, RZ, 0xc0, !PT ;  /* 0x00000004c6ff7812 */ /* 0x040fe2000780c0ff */
[C---:B------:R-:W-:Y:S01]  /*4fd0*/  IMAD.SHL.U32 R173, R198.reuse, 0x4, RZ ;  /* 0x00000004c6ad7824 */ /* 0x040fe200078e00ff */
[----:B------:R-:W-:Y:S02]  /*4fe0*/  UMOV UR45, 0x400 ;  /* 0x00000400002d7882 */ /* 0x000fe40000000000 */
[----:B------:R-:W1:Y:S01]  /*4ff0*/  LDC.64 R178, c[0x0][0x888] ;  /* 0x00022200ffb27b82 */ /* 0x000e620000000a00 */
[----:B------:R-:W-:Y:S01]  /*5000*/  ULEA UR45, UR42, UR45, 0x18 ;  /* 0x0000002d2a2d7291 */ /* 0x000fe2000f8ec0ff */
[----:B------:R-:W-:Y:S01]  /*5010*/  LOP3.LUT R7, R5, 0xc0, RZ, 0xc0, !PT ;  /* 0x000000c005077812 */ /* 0x000fe200078ec0ff */
[----:B------:R-:W-:Y:S01]  /*5020*/  IMAD.U32 R4, R198, 0x10000, RZ ;  /* 0x00010000c6047824 */ /* 0x000fe200078e00ff */
[----:B------:R-:W-:Y:S01]  /*5030*/  LOP3.LUT R2, R2, 0x600, RZ, 0xc0, !PT ;  /* 0x0000060002027812 */ /* 0x000fe200078ec0ff */
[----:B------:R-:W-:Y:S01]  /*5040*/  IMAD.MOV.U32 R197, RZ, RZ, 0x10 ;  /* 0x00000010ffc57424 */ /* 0x000fe200078e00ff */
[----:B------:R-:W-:Y:S01]  /*5050*/  LOP3.LUT R6, R7, 0x8, R6, 0xf8, !PT ;  /* 0x0000000807067812 */ /* 0x000fe200078ef806 */
[----:B------:R-:W-:Y:S01]  /*5060*/  IMAD.MOV.U32 R196, RZ, RZ, 0x1 ;  /* 0x00000001ffc47424 */ /* 0x000fe200078e00ff */
[----:B------:R-:W2:Y:S01]  /*5070*/  LDC.64 R180, c[0x0][0x890] ;  /* 0x00022400ffb47b82 */ /* 0x000ea20000000a00 */
[----:B------:R-:W-:Y:S01]  /*5080*/  LOP3.LUT R2, R2, 0x20, R5, 0xf8, !PT ;  /* 0x0000002002027812 */ /* 0x000fe200078ef805 */
[----:B------:R-:W-:Y:S01]  /*5090*/  IMAD.MOV.U32 R88, RZ, RZ, RZ ;  /* 0x000000ffff587224 */ /* 0x000fe200078e00ff */
[----:B------:R-:W-:-:S02]  /*50a0*/  LOP3.LUT R173, R6, 0x18, R173, 0x78, !PT ;  /* 0x0000001806ad7812 */ /* 0x000fc400078e78ad */
[----:B------:R-:W-:Y:S02]  /*50b0*/  CS2R R194, SRZ ;  /* 0x0000000000c27805 */ /* 0x000fe4000001ff00 */
[----:B------:R-:W-:Y:S02]  /*50c0*/  LOP3.LUT R6, R2, 0x100, R5, 0xf8, !PT ;  /* 0x0000010002067812 */ /* 0x000fe400078ef805 */
[----:B------:R-:W-:Y:S02]  /*50d0*/  CS2R R192, SRZ ;  /* 0x0000000000c07805 */ /* 0x000fe4000001ff00 */
[----:B------:R-:W-:Y:S01]  /*50e0*/  LOP3.LUT R2, R4, 0x600000, RZ, 0xc0, !PT ;  /* 0x0060000004027812 */ /* 0x000fe200078ec0ff */
[----:B------:R-:W3:Y:S01]  /*50f0*/  LDC.64 R176, c[0x0][0x8b0] ;  /* 0x00022c00ffb07b82 */ /* 0x000ee20000000a00 */
[----:B------:R-:W4:Y:S01]  /*5100*/  LDS R3, [UR45+0x110] ;  /* 0x0001102dff037984 */ /* 0x000f220008000800 */
[----:B------:R-:W-:Y:S01]  /*5110*/  LOP3.LUT R173, R6, R173, RZ, 0xfc, !PT ;  /* 0x000000ad06ad7212 */ /* 0x000fe200078efcff */
[----:B------:R-:W1:Y:S01]  /*5120*/  LDCU UR51, c[0x0][0x370] ;  /* 0x00006e00ff3377ac */ /* 0x000e620008000800 */
[----:B------:R-:W-:-:S02]  /*5130*/  LOP3.LUT R198, R198, 0x60, RZ, 0xc0, !PT ;  /* 0x00000060c6c67812 */ /* 0x000fc400078ec0ff */
[----:B------:R-:W-:Y:S01]  /*5140*/  SEL R197, R197, 0xfffffff0, !P0 ;  /* 0xfffffff0c5c57807 */ /* 0x000fe20004000000 */
[----:B------:R-:W1:Y:S01]  /*5150*/  LDCU UR44, c[0x0][0xb0c] ;  /* 0x00016180ff2c77ac */ /* 0x000e620008000800 */
[----:B------:R-:W1:Y:S01]  /*5160*/  LDC.64 R174, c[0x0][0x8a8] ;  /* 0x00022a00ffae7b82 */ /* 0x000e620000000a00 */
[----:B------:R-:W1:Y:S01]  /*5170*/  LDCU UR39, c[0x0][0xb30] ;  /* 0x00016600ff2777ac */ /* 0x000e620008000800 */
[----:B------:R-:W1:Y:S01]  /*5180*/  LDCU.64 UR58, c[0x0][0x888] ;  /* 0x00011100ff3a77ac */ /* 0x000e620008000a00 */
[----:B------:R-:W1:Y:S01]  /*5190*/  LDCU.64 UR40, c[0x0][0xb28] ;  /* 0x00016500ff2877ac */ /* 0x000e620008000a00 */
[----:B------:R-:W1:Y:S01]  /*51a0*/  LDCU.128 UR52, c[0x0][0xb10] ;  /* 0x00016200ff3477ac */ /* 0x000e620008000c00 */
[----:B------:R-:W1:Y:S01]  /*51b0*/  LDCU UR50, c[0x0][0x374] ;  /* 0x00006e80ff3277ac */ /* 0x000e620008000800 */
[----:B------:R-:W-:Y:S01]  /*51c0*/  UIADD3 UR62, UPT, UPT, UR45, 0x200, URZ ;  /* 0x000002002d3e7890 */ /* 0x000fe2000fffe0ff */
[----:B------:R-:W-:Y:S01]  /*51d0*/  UMOV UR46, URZ ;  /* 0x000000ff002e7c82 */ /* 0x000fe20008000000 */
[----:B------:R-:W-:Y:S01]  /*51e0*/  UMOV UR49, URZ ;  /* 0x000000ff00317c82 */ /* 0x000fe20008000000 */
[----:B--2-4-:R-:W-:-:S09]  /*51f0*/  IMAD.IADD R2, R3, 0x1, R2 ;  /* 0x0000000103027824 */ /* 0x014fd200078e0202 */
.L_x_107:
[----:B------:R-:W-:Y:S02]  /*5200*/  LEA R8, R192, UR45, 0x3 ;  /* 0x0000002dc0087c11 */ /* 0x000fe4000f8e18ff */
[----:B------:R-:W-:Y:S02]  /*5210*/  SHF.L.U32 R3, R194, 0x1f, RZ ;  /* 0x0000001fc2037819 */ /* 0x000fe400000006ff */
[----:B------:R-:W-:Y:S02]  /*5220*/  LEA R5, R192, UR45, 0x4 ;  /* 0x0000002dc0057c11 */ /* 0x000fe4000f8e20ff */
[----:B------:R-:W2:Y:S02]  /*5230*/  SYNCS.PHASECHK.TRANS64.TRYWAIT P0, [R8+URZ+0x60], R3 ;  /* 0x00006003080075a7 */ /* 0x000ea400080011ff */
[----:B-12---:R-:W-:Y:S05]  /*5240*/  @!P0 BRA `(.L_x_84) ;  /* 0x0000003800108947 */ /* 0x006fea0003800000 */
.L_x_143:
[----:B------:R-:W4:Y:S01]  /*5250*/  LDS.128 R4, [R5+0xf0] ;  /* 0x0000f00005047984 */ /* 0x000f220000000c00 */
[----:B------:R-:W-:Y:S01]  /*5260*/  UISETP.GE.AND UP0, UPT, UR43, 0x1, UPT ;  /* 0x000000012b00788c */ /* 0x000fe2000bf06270 */
[----:B------:R-:W-:Y:S01]  /*5270*/  @!PT LDS RZ, [RZ] ;  /* 0x00000000fffff984 */ /* 0x000fe20000000800 */
[----:B------:R-:W-:Y:S01]  /*5280*/  @!PT LDS RZ, [RZ] ;  /* 0x00000000fffff984 */ /* 0x000fe20000000800 */
[----:B------:R-:W-:Y:S01]  /*5290*/  @!PT LDS RZ, [RZ] ;  /* 0x00000000fffff984 */ /* 0x000fe20000000800 */
[----:B------:R-:W-:Y:S01]  /*52a0*/  @!PT LDS RZ, [RZ] ;  /* 0x00000000fffff984 */ /* 0x000fe20000000800 */
[----:B------:R1:W-:Y:S06]  /*52b0*/  MEMBAR.ALL.CTA ;  /* 0x0000000000007992 */ /* 0x0003ec0000008000 */
[----:B-1----:R-:W1:Y:S01]  /*52c0*/  FENCE.VIEW.ASYNC.S ;  /* 0x00000000000073c6 */ /* 0x002e620000000000 */
[----:B----4-:R-:W-:Y:S11]  /*52d0*/  LOP3.LUT P0, RZ, R6, 0x1, RZ, 0xc0, !PT ;  /* 0x0000000106ff7812 */ /* 0x010ff6000780c0ff */
[----:B------:R-:W-:Y:S02]  /*52e0*/  @!UPT UIADD3 URZ, UPT, UPT, URZ, URZ, URZ ;  /* 0x000000fffffff290 */ /* 0x000fe4000fffe0ff */
[----:B-1----:R-:W-:Y:S01]  /*52f0*/  VOTEU.ANY UP1, P0 ;  /* 0x0000000000ff7886 */ /* 0x002fe20000020100 */
[----:B------:R-:W-:Y:S01]  /*5300*/  PLOP3.LUT P0, PT, PT, PT, UP1, 0x80, 0x8 ;  /* 0x000000000008781c */ /* 0x000fe20003f0f018 */
[----:B------:R-:W-:Y:S11]  /*5310*/  UP2UR UR56, UPR, URZ, 0x2 ;  /* 0x00000002ff387883 */ /* 0x000ff60008000000 */
[----:B------:R-:W-:Y:S01]  /*5320*/  @!UPT UIADD3 URZ, UPT, UPT, URZ, URZ, URZ ;  /* 0x000000fffffff290 */ /* 0x000fe2000fffe0ff */
[----:B------:R-:W-:Y:S02]  /*5330*/  @P0 SHF.R.U32.HI R0, RZ, 0x10, R5 ;  /* 0x00000010ff000819 */ /* 0x000fe40000011605 */
[----:B--2---:R-:W-:Y:S02]  /*5340*/  @P0 MOV R3, R4 ;  /* 0x0000000400030202 */ /* 0x004fe40000000f00 */
        /* <DEDUP_REMOVED lines=11> */
[----:B------:R-:W2:Y:S01]  /*5400*/  LDCU UR12, c[0x0][0xb20] ;  /* 0x00016400ff0c77ac */ /* 0x000ea20008000800 */
[----:B------:R-:W-:Y:S02]  /*5410*/  UIMAD.WIDE.U32 UR4, UR50, UR55, URZ ;  /* 0x00000037320472a5 */ /* 0x000fe4000f8e00ff */
[----:B------:R-:W-:Y:S02]  /*5420*/  UIMAD.WIDE.U32 UR6, UR51, UR52, URZ ;  /* 0x00000034330672a5 */ /* 0x000fe4000f8e00ff */
[----:B------:R-:W-:Y:S02]  /*5430*/  UISETP.NE.AND UP0, UPT, UR54, 0x1, UPT ;  /* 0x000000013600788c */ /* 0x000fe4000bf05270 */
[----:B------:R-:W-:Y:S02]  /*5440*/  UIMAD.WIDE.U32 UR8, UR37, UR55, URZ ;  /* 0x00000037250872a5 */ /* 0x000fe4000f8e00ff */
[----:B------:R-:W-:Y:S02]  /*5450*/  UIMAD.WIDE.U32 UR10, UR38, UR52, URZ ;  /* 0x00000034260a72a5 */ /* 0x000fe4000f8e00ff */
[----:B------:R-:W-:Y:S02]  /*5460*/  UISETP.NE.AND UP1, UPT, UR44, 0x1, UPT ;  /* 0x000000012c00788c */ /* 0x000fe4000bf25270 */
[----:B------:R-:W-:Y:S01]  /*5470*/  UISETP.NE.AND UP2, UPT, UR43, 0x1, UPT ;  /* 0x000000012b00788c */ /* 0x000fe2000bf45270 */
[----:B------:R-:W-:Y:S02]  /*5480*/  UMOV UR4, UR5 ;  /* 0x0000000500047c82 */ /* 0x000fe40008000000 */
[----:B--2---:R-:W-:Y:S03]  /*5490*/  USHF.R.U32.HI UR5, URZ, UR12, UR4 ;  /* 0x0000000cff057299 */ /* 0x004fe60008011604 */
[----:B------:R-:W-:Y:S02]  /*54a0*/  UMOV UR4, UR7 ;  /* 0x0000000700047c82 */ /* 0x000fe40008000000 */
[----:B------:R-:W-:Y:S02]  /*54b0*/  USHF.R.U32.HI UR7, URZ, UR53, UR4 ;  /* 0x00000035ff077299 */ /* 0x000fe40008011604 */
[----:B------:R-:W-:Y:S02]  /*54c0*/  USEL UR4, UR50, UR5, !UP0 ;  /* 0x0000000532047287 */ /* 0x000fe4000c000000 */
[----:B------:R-:W-:Y:S01]  /*54d0*/  USEL UR7, UR51, UR7, !UP1 ;  /* 0x0000000733077287 */ /* 0x000fe2000c800000 */
[----:B------:R-:W-:Y:S01]  /*54e0*/  UMOV UR5, UR9 ;  /* 0x0000000900057c82 */ /* 0x000fe20008000000 */
[----:B------:R-:W-:Y:S02]  /*54f0*/  UIMAD.WIDE.U32 UR8, UR4, UR40, URZ ;  /* 0x00000028040872a5 */ /* 0x000fe4000f8e00ff */
[----:B------:R-:W-:Y:S03]  /*5500*/  USHF.R.U32.HI UR6, URZ, UR12, UR5 ;  /* 0x0000000cff067299 */ /* 0x000fe60008011605 */
[----:B------:R-:W-:Y:S01]  /*5510*/  UMOV UR5, UR11 ;  /* 0x0000000b00057c82 */ /* 0x000fe20008000000 */
[----:B------:R-:W-:Y:S02]  /*5520*/  UIMAD.WIDE.U32 UR10, UR7, UR40, URZ ;  /* 0x00000028070a72a5 */ /* 0x000fe4000f8e00ff */
[----:B------:R-:W-:Y:S02]  /*5530*/  USHF.R.U32.HI UR12, URZ, UR53, UR5 ;  /* 0x00000035ff0c7299 */ /* 0x000fe40008011605 */
[----:B------:R-:W-:Y:S01]  /*5540*/  USEL UR6, UR37, UR6, !UP0 ;  /* 0x0000000625067287 */ /* 0x000fe2000c000000 */
[----:B------:R-:W-:Y:S02]  /*5550*/  UMOV UR5, UR9 ;  /* 0x0000000900057c82 */ /* 0x000fe40008000000 */
[----:B------:R-:W-:Y:S01]  /*5560*/  UMOV UR10, UR11 ;  /* 0x0000000b000a7c82 */ /* 0x000fe20008000000 */
[----:B------:R-:W-:Y:S02]  /*5570*/  @UP2 USHF.R.U32.HI UR4, URZ, UR41, UR5 ;  /* 0x00000029ff042299 */ /* 0x000fe40008011605 */
[----:B------:R-:W-:Y:S02]  /*5580*/  @UP2 USHF.R.U32.HI UR7, URZ, UR41, UR10 ;  /* 0x00000029ff072299 */ /* 0x000fe4000801160a */
[----:B------:R-:W-:Y:S02]  /*5590*/  UIMAD UR4, UR43, UR4, URZ ;  /* 0x000000042b0472a4 */ /* 0x000fe4000f8e02ff */
[----:B------:R-:W-:Y:S02]  /*55a0*/  UIMAD.WIDE.U32 UR10, UR6, UR40, URZ ;  /* 0x00000028060a72a5 */ /* 0x000fe4000f8e00ff */
[----:B------:R-:W-:Y:S02]  /*55b0*/  USEL UR5, UR38, UR12, !UP1 ;  /* 0x0000000c26057287 */ /* 0x000fe4000c800000 */
[----:B------:R-:W-:Y:S02]  /*55c0*/  UIMAD UR8, UR43, UR7, URZ ;  /* 0x000000072b0872a4 */ /* 0x000fe4000f8e02ff */
[----:B------:R-:W-:Y:S03]  /*55d0*/  UISETP.GE.AND UP0, UPT, UR6, UR4, UPT ;  /* 0x000000040600728c */ /* 0x000fe6000bf06270 */
[----:B------:R-:W-:Y:S01]  /*55e0*/  UMOV UR4, UR11 ;  /* 0x0000000b00047c82 */ /* 0x000fe20008000000 */
[----:B------:R-:W-:Y:S02]  /*55f0*/  UISETP.GE.OR UP0, UPT, UR5, UR8, UP0 ;  /* 0x000000080500728c */ /* 0x000fe40008706670 */
[----:B------:R-:W-:Y:S02]  /*5600*/  USHF.R.U32.HI UR4, URZ, UR41, UR4 ;  /* 0x00000029ff047299 */ /* 0x000fe40008011604 */
[----:B------:R-:W-:Y:S02]  /*5610*/  UIMAD.WIDE.U32 UR8, UR5, UR40, URZ ;  /* 0x00000028050872a5 */ /* 0x000fe4000f8e00ff */
[----:B------:R-:W-:Y:S02]  /*5620*/  USEL UR11, UR6, UR4, !UP2 ;  /* 0x00000004060b7287 */ /* 0x000fe4000d000000 */
[----:B------:R-:W-:Y:S02]  /*5630*/  UIADD3 UR8, UPT, UPT, -UR5, URZ, URZ ;  /* 0x000000ff05087290 */ /* 0x000fe4000fffe1ff */
[----:B------:R-:W-:Y:S01]  /*5640*/  UIADD3 UR10, UPT, UPT, -UR11, URZ, URZ ;  /* 0x000000ff0b0a7290 */ /* 0x000fe2000fffe1ff */
[----:B------:R-:W-:Y:S01]  /*5650*/  @!UP0 UMOV UR4, UR9 ;  /* 0x0000000900048c82 */ /* 0x000fe20008000000 */
[----:B------:R-:W-:Y:S02]  /*5660*/  UIADD3 UR9, UPT, UPT, -UR6, URZ, URZ ;  /* 0x000000ff06097290 */ /* 0x000fe4000fffe1ff */
[----:B------:R-:W-:Y:S02]  /*5670*/  @!UP0 USHF.R.U32.HI UR4, URZ, UR41, UR4 ;  /* 0x00000029ff048299 */ /* 0x000fe40008011604 */
[----:B------:R-:W-:Y:S02]  /*5680*/  UIMAD UR10, UR43, UR10, UR6 ;  /* 0x0000000a2b0a72a4 */ /* 0x000fe4000f8e0206 */
[----:B------:R-:W-:Y:S04]  /*5690*/  @!UP0 USEL UR4, UR5, UR4, !UP2 ;  /* 0x0000000405048287 */ /* 0x000fe8000d000000 */
[----:B------:R-:W-:Y:S02]  /*56a0*/  @!UP0 UIMAD UR10, UR7, UR10, UR4 ;  /* 0x0000000a070a82a4 */ /* 0x000fe4000f8e0204 */
[----:B------:R-:W-:Y:S02]  /*56b0*/  @!UP0 UIADD3 UR11, UPT, UPT, UR11, -UR4, URZ ;  /* 0x800000040b0b8290 */ /* 0x000fe4000fffe0ff */
[----:B------:R-:W-:Y:S02]  /*56c0*/  UIMAD UR7, UR44, UR8, UR38 ;  /* 0x000000082c0772a4 */ /* 0x000fe4000f8e0226 */
[----:B------:R-:W-:Y:S02]  /*56d0*/  @!UP0 UIMAD UR6, UR11, UR43, UR5 ;  /* 0x0000002b0b0682a4 */ /* 0x000fe4000f8e0205 */
[----:B------:R-:W-:Y:S01]  /*56e0*/  UIMAD UR4, UR54, UR9, UR37 ;  /* 0x00000009360472a4 */ /* 0x000fe2000f8e0225 */
[----:B------:R-:W-:Y:S02]  /*56f0*/  @!UP0 UMOV UR5, UR10 ;  /* 0x0000000a00058c82 */ /* 0x000fe40008000000 */
[----:B------:R-:W-:Y:S02]  /*5700*/  UIMAD UR38, UR5, UR44, UR7 ;  /* 0x0000002c052672a4 */ /* 0x000fe4000f8e0207 */
[----:B------:R-:W-:Y:S11]  /*5710*/  UIMAD UR37, UR6, UR54, UR4 ;  /* 0x00000036062572a4 */ /* 0x000ff6000f8e0204 */
[----:B------:R-:W-:Y:S01]  /*5720*/  @!UPT UIADD3 URZ, UPT, UPT, URZ, URZ, URZ ;  /* 0x000000fffffff290 */ /* 0x000fe2000fffe0ff */
.L_x_85:
[----:B------:R-:W-:Y:S01]  /*5730*/  UISETP.NE.AND UP0, UPT, UR39, 0x1, UPT ;  /* 0x000000012700788c */ /* 0x000fe2000bf05270 */
[----:B------:R-:W-:Y:S10]  /*5740*/  IADD3 R192, PT, PT, R192, 0x1, RZ ;  /* 0x00000001c0c07810 */ /* 0x000ff40007ffe0ff */
[----:B------:R-:W2:Y:S01]  /*5750*/  @!UP0 LDCU.128 UR12, c[0x0][0xb10] ;  /* 0x00016200ff0c87ac */ /* 0x000ea20008000c00 */
[----:B------:R-:W4:Y:S01]  /*5760*/  @!UP0 LDCU UR5, c[0x0][0xb0c] ;  /* 0x00016180ff0587ac */ /* 0x000f220008000800 */
[----:B------:R-:W3:Y:S01]  /*5770*/  @!UP0 LDCU UR10, c[0x0][0xb20] ;  /* 0x00016400ff0a87ac */ /* 0x000ee20008000800 */
[----:B--2---:R-:W-:Y:S02]  /*5780*/  UIMAD.WIDE.U32 UR8, UR38, UR12, URZ ;  /* 0x0000000c260872a5 */ /* 0x004fe4000f8e00ff */
[----:B------:R-:W-:Y:S02]  /*5790*/  UIMAD.WIDE.U32 UR6, UR37, UR15, URZ ;  /* 0x0000000f250672a5 */ /* 0x000fe4000f8e00ff */
[----:B------:R-:W-:Y:S03]  /*57a0*/  @!UP0 UISETP.NE.AND UP1, UPT, UR14, 0x1, UPT ;  /* 0x000000010e00888c */ /* 0x000fe6000bf25270 */
[----:B------:R-:W-:Y:S01]  /*57b0*/  @!UP0 UMOV UR4, UR9 ;  /* 0x0000000900048c82 */ /* 0x000fe20008000000 */
[----:B----4-:R-:W-:Y:S02]  /*57c0*/  @!UP0 UISETP.NE.AND UP2, UPT, UR5, 0x1, UPT ;  /* 0x000000010500888c */ /* 0x010fe4000bf45270 */
[----:B------:R-:W-:Y:S01]  /*57d0*/  @!UP0 USHF.R.U32.HI UR4, URZ, UR13, UR4 ;  /* 0x0000000dff048299 */ /* 0x000fe20008011604 */
[----:B------:R-:W-:Y:S02]  /*57e0*/  @!UP0 UMOV UR6, UR7 ;  /* 0x0000000700068c82 */ /* 0x000fe40008000000 */
[----:B---3--:R-:W-:Y:S02]  /*57f0*/  @!UP0 USHF.R.U32.HI UR6, URZ, UR10, UR6 ;  /* 0x0000000aff068299 */ /* 0x008fe40008011606 */
[----:B------:R-:W-:Y:S02]  /*5800*/  @!UP0 USEL UR7, UR38, UR4, !UP2 ;  /* 0x0000000426078287 */ /* 0x000fe4000d000000 */
[----:B------:R-:W-:Y:S04]  /*5810*/  @!UP0 USEL UR6, UR37, UR6, !UP1 ;  /* 0x0000000625068287 */ /* 0x000fe8000c800000 */
[----:B------:R-:W-:Y:S02]  /*5820*/  @!UP0 UIADD3 UR4, UPT, UPT, -UR7, UR6, URZ ;  /* 0x0000000607048290 */ /* 0x000fe4000fffe1ff */
[----:B------:R-:W-:Y:S02]  /*5830*/  @!UP0 UIADD3 UR6, UPT, UPT, UR7, -UR6, URZ ;  /* 0x8000000607068290 */ /* 0x000fe4000fffe0ff */
[----:B------:R-:W-:Y:S02]  /*5840*/  @!UP0 UIMAD UR38, UR4, UR5, UR38 ;  /* 0x00000005042682a4 */ /* 0x000fe4000f8e0226 */
[----:B------:R-:W-:Y:S02]  /*5850*/  @!UP0 UIMAD UR37, UR6, UR14, UR37 ;  /* 0x0000000e062582a4 */ /* 0x000fe4000f8e0225 */
[----:B------:R-:W-:Y:S09]  /*5860*/  ULOP3.LUT UP0, URZ, UR62, 0x1b0, URZ, 0xc0, !UPT ;  /* 0x000001b03eff7892 */ /* 0x000ff2000f80c0ff */
[----:B------:R-:W-:Y:S05]  /*5870*/  BRA.U !UP0, `(.L_x_86) ;  /* 0x00000001087c7547 */ /* 0x000fea000b800000 */
[----:B------:R-:W2:Y:S01]  /*5880*/  LDCU.64 UR8, c[0x4][0x80] ;  /* 0x01001000ff0877ac */ /* 0x000ea20008000a00 */
[----:B------:R-:W-:Y:S01]  /*5890*/  MOV R16, 0x0 ;  /* 0x0000000000107802 */ /* 0x000fe20000000f00 */
[----:B------:R-:W-:Y:S02]  /*58a0*/  HFMA2 R12, -RZ, RZ, 0, 5.9604644775390625e-08 ;  /* 0x00000001ff0c7431 */ /* 0x000fe400000001ff */
[----:B------:R-:W-:Y:S01]  /*58b0*/  IMAD.MOV.U32 R8, RZ, RZ, 0x70 ;  /* 0x00000070ff087424 */ /* 0x000fe200078e00ff */
[----:B------:R3:W4:Y:S01]  /*58c0*/  LDC.64 R14, c[0x4][R16] ;  /* 0x01000000100e7b82 */ /* 0x0007220000000a00 */
[----:B------:R-:W1:Y:S01]  /*58d0*/  LDCU.64 UR6, c[0x4][0x88] ;  /* 0x01001100ff0677ac */ /* 0x000e620008000a00 */
[----:B------:R-:W-:Y:S01]  /*58e0*/  IMAD.MOV.U32 R13, RZ, RZ, RZ ;  /* 0x000000ffff0d7224 */ /* 0x000fe200078e00ff */
[----:B------:R-:W1:Y:S01]  /*58f0*/  LDCU.64 UR4, c[0x4][0x8] ;  /* 0x01000100ff0477ac */ /* 0x000e620008000a00 */
[----:B--2---:R-:W-:Y:S01]  /*5900*/  MOV R5, UR9 ;  /* 0x0000000900057c02 */ /* 0x004fe20008000f00 */
[----:B------:R-:W-:Y:S01]  /*5910*/  IMAD.U32 R4, RZ, RZ, UR8 ;  /* 0x00000008ff047e24 */ /* 0x000fe2000f8e00ff */
[----:B-1----:R-:W-:Y:S01]  /*5920*/  MOV R7, UR7 ;  /* 0x0000000700077c02 */ /* 0x002fe20008000f00 */
[----:B------:R-:W-:Y:S01]  /*5930*/  IMAD.U32 R6, RZ, RZ, UR6 ;  /* 0x00000006ff067e24 */ /* 0x000fe2000f8e00ff */
[----:B------:R-:W-:Y:S01]  /*5940*/  MOV R11, UR5 ;  /* 0x00000005000b7c02 */ /* 0x000fe20008000f00 */
[----:B------:R-:W-:Y:S02]  /*5950*/  IMAD.U32 R10, RZ, RZ, UR4 ;  /* 0x00000004ff0a7e24 */ /* 0x000fe4000f8e00ff */
[----:B------:R-:W-:Y:S07]  /*5960*/  LEPC R20, `(.L_x_87) ;  /* 0x000000001014794e */ /* 0x000fee0000000000 */
[----:B---345:R-:W-:Y:S05]  /*5970*/  CALL.ABS.NOINC R14 ;  /* 0x000000000e007343 */ /* 0x038fea0003c00000 */
.L_x_87:
[----:B------:R-:W1:Y:S01]  /*5980*/  LDCU.64 UR8, c[0x4][0x80] ;  /* 0x01001000ff0877ac */ /* 0x000e620008000a00 */
[----:B------:R-:W2:Y:S01]  /*5990*/  LDC.64 R16, c[0x4][R16] ;  /* 0x0100000010107b82 */ /* 0x000ea20000000a00 */
[----:B------:R-:W-:Y:S02]  /*59a0*/  HFMA2 R12, -RZ, RZ, 0, 5.9604644775390625e-08 ;  /* 0x00000001ff0c7431 */ /* 0x000fe400000001ff */
[----:B------:R-:W-:Y:S02]  /*59b0*/  IMAD.MOV.U32 R8, RZ, RZ, 0x70 ;  /* 0x00000070ff087424 */ /* 0x000fe400078e00ff */
[----:B------:R-:W-:Y:S01]  /*59c0*/  IMAD.MOV.U32 R13, RZ, RZ, RZ ;  /* 0x000000ffff0d7224 */ /* 0x000fe200078e00ff */
[----:B------:R-:W3:Y:S01]  /*59d0*/  LDCU.64 UR6, c[0x4][0x88] ;  /* 0x01001100ff0677ac */ /* 0x000ee20008000a00 */
[----:B------:R-:W4:Y:S01]  /*59e0*/  LDCU.64 UR4, c[0x4][0x8] ;  /* 0x01000100ff0477ac */ /* 0x000f220008000a00 */
[----:B-1----:R-:W-:Y:S02]  /*59f0*/  MOV R4, UR8 ;  /* 0x0000000800047c02 */ /* 0x002fe40008000f00 */
[----:B------:R-:W-:Y:S02]  /*5a00*/  MOV R5, UR9 ;  /* 0x0000000900057c02 */ /* 0x000fe40008000f00 */
[----:B---3--:R-:W-:Y:S01]  /*5a10*/  MOV R7, UR7 ;  /* 0x0000000700077c02 */ /* 0x008fe20008000f00 */
[----:B------:R-:W-:Y:S01]  /*5a20*/  IMAD.U32 R6, RZ, RZ, UR6 ;  /* 0x00000006ff067e24 */ /* 0x000fe2000f8e00ff */
[----:B----4-:R-:W-:Y:S01]  /*5a30*/  MOV R11, UR5 ;  /* 0x00000005000b7c02 */ /* 0x010fe20008000f00 */
[----:B------:R-:W-:Y:S02]  /*5a40*/  IMAD.U32 R10, RZ, RZ, UR4 ;  /* 0x00000004ff0a7e24 */ /* 0x000fe4000f8e00ff */
[----:B------:R-:W-:Y:S07]  /*5a50*/  LEPC R20, `(.L_x_86) ;  /* 0x000000001014794e */ /* 0x000fee0000000000 */
[----:B--2---:R-:W-:Y:S05]  /*5a60*/  CALL.ABS.NOINC R16 ;  /* 0x0000000010007343 */ /* 0x004fea0003c00000 */
.L_x_86:
[----:B------:R-:W-:Y:S01]  /*5a70*/  ISETP.NE.U32.AND P3, PT, R180, RZ, PT ;  /* 0x000000ffb400720c */ /* 0x000fe20003f65070 */
[----:B------:R-:W-:Y:S01]  /*5a80*/  UISETP.NE.AND UP1, UPT, UR63, URZ, UPT ;  /* 0x000000ff3f00728c */ /* 0x000fe2000bf25270 */
[----:B------:R-:W-:Y:S02]  /*5a90*/  ISETP.NE.U32.AND P4, PT, R176, RZ, PT ;  /* 0x000000ffb000720c */ /* 0x000fe40003f85070 */
[----:B------:R-:W-:Y:S02]  /*5aa0*/  ISETP.NE.AND.EX P3, PT, R181, RZ, PT, P3 ;  /* 0x000000ffb500720c */ /* 0x000fe40003f65330 */
[----:B------:R-:W-:Y:S02]  /*5ab0*/  PLOP3.LUT P1, PT, PT, PT, PT, 0x8, 0x80 ;  /* 0x000000000080781c */ /* 0x000fe40003f2e170 */
[----:B------:R-:W-:Y:S02]  /*5ac0*/  PLOP3.LUT P0, PT, PT, PT, UP1, 0x80, 0x8 ;  /* 0x000000000008781c */ /* 0x000fe40003f0f018 */
[----:B------:R-:W-:Y:S02]  /*5ad0*/  ISETP.NE.AND.EX P4, PT, R177, RZ, PT, P4 ;  /* 0x000000ffb100720c */ /* 0x000fe40003f85340 */
[----:B------:R-:W2:Y:S09]  /*5ae0*/  @UP1 LDCU.64 UR4, c[0x0][0x888] ;  /* 0x00011100ff0417ac */ /* 0x000eb20008000a00 */
[----:B------:R-:W-:Y:S01]  /*5af0*/  @P0 PLOP3.LUT P1, PT, P3, PT, PT, 0x80, 0x8 ;  /* 0x000000000008081c */ /* 0x000fe20001f2f070 */
[----:B--2---:R-:W-:Y:S04]  /*5b00*/  @UP1 UISETP.NE.U32.AND UP0, UPT, UR4, URZ, UPT ;  /* 0x000000ff0400128c */ /* 0x004fe8000bf05070 */
[----:B------:R-:W-:Y:S04]  /*5b10*/  @UP1 UISETP.NE.AND.EX UP0, UPT, UR5, URZ, UPT, UP0 ;  /* 0x000000ff0500128c */ /* 0x000fe8000bf05300 */
[----:B------:R-:W-:Y:S01]  /*5b20*/  @UP1 USEL UR4, URZ, 0xffffffff, UP0 ;  /* 0xffffffffff041887 */ /* 0x000fe20008000000 */
[----:B------:R-:W-:Y:S11]  /*5b30*/  @!P3 BRA `(.L_x_88) ;  /* 0x000000000030b947 */ /* 0x000ff60003800000 */
[----:B------:R-:W-:Y:S01]  /*5b40*/  ISETP.NE.U32.AND P2, PT, R178, RZ, PT ;  /* 0x000000ffb200720c */ /* 0x000fe20003f45070 */
[----:B------:R-:W2:Y:S01]  /*5b50*/  LDCU.64 UR6, c[0x0][0x358] ;  /* 0x00006b00ff0677ac */ /* 0x000ea20008000a00 */
[----:B------:R-:W-:Y:S02]  /*5b60*/  IMAD.MOV.U32 R182, RZ, RZ, 0x1 ;  /* 0x00000001ffb67424 */ /* 0x000fe400078e00ff */
[----:B------:R-:W-:Y:S11]  /*5b70*/  ISETP.NE.AND.EX P2, PT, R179, RZ, PT, P2 ;  /* 0x000000ffb300720c */ /* 0x000ff60003f45320 */
[----:B------:R-:W-:Y:S02]  /*5b80*/  @!UPT UIADD3 URZ, UPT, UPT, URZ, URZ, URZ ;  /* 0x000000fffffff290 */ /* 0x000fe4000fffe0ff */
[----:B------:R-:W3:Y:S01]  /*5b90*/  @P2 LDC.64 R4, c[0x0][0x888] ;  /* 0x00022200ff042b82 */ /* 0x000ee20000000a00 */
[----:B-1----:R-:W-:Y:S04]  /*5ba0*/  @P2 IMAD R0, R180, UR36, RZ ;  /* 0x00000024b4002c24 */ /* 0x002fe8000f8e02ff */
[----:B---3--:R-:W-:Y:S04]  /*5bb0*/  @P2 IMAD.WIDE R4, R0, 0x4, R4 ;  /* 0x0000000400042825 */ /* 0x008fe800078e0204 */
[----:B------:R-:W-:Y:S01]  /*5bc0*/  HFMA2 R0, -RZ, RZ, 0, 5.9604644775390625e-08 ;  /* 0x00000001ff007431 */ /* 0x000fe200000001ff */
[----:B--2--5:R2:W5:Y:S04]  /*5bd0*/  @P2 LDG.E R91, desc[UR6][R4.64] ;  /* 0x00000006045b2981 */ /* 0x024568000c1e1900 */
[----:B------:R-:W-:Y:S01]  /*5be0*/  @!P2 PRMT R182, R0, 0x7610, R182 ;  /* 0x0000761000b6a816 */ /* 0x000fe200000000b6 */
[----:B--2---:R-:W3:Y:S06]  /*5bf0*/  @!P2 LDC R91, c[0x0][0x880] ;  /* 0x00022000ff5bab82 */ /* 0x004eec0000000800 */
.L_x_88:
[----:B------:R-:W-:Y:S05]  /*5c00*/  @!P4 BRA `(.L_x_89) ;  /* 0x000000000024c947 */ /* 0x000fea0003800000 */
[----:B------:R-:W-:Y:S01]  /*5c10*/  ISETP.NE.U32.AND P2, PT, R174, RZ, PT ;  /* 0x000000ffae00720c */ /* 0x000fe20003f45070 */
[----:B------:R-:W2:Y:S03]  /*5c20*/  LDCU.64 UR6, c[0x0][0x358] ;  /* 0x00006b00ff0677ac */ /* 0x000ea60008000a00 */
[----:B------:R-:W-:Y:S11]  /*5c30*/  ISETP.NE.AND.EX P2, PT, R175, RZ, PT, P2 ;  /* 0x000000ffaf00720c */ /* 0x000ff60003f45320 */
[----:B------:R-:W-:Y:S02]  /*5c40*/  @!UPT UIADD3 URZ, UPT, UPT, URZ, URZ, URZ ;  /* 0x000000fffffff290 */ /* 0x000fe4000fffe0ff */
[----:B------:R-:W4:Y:S01]  /*5c50*/  @P2 LDC.64 R4, c[0x0][0x8a8] ;  /* 0x00022a00ff042b82 */ /* 0x000f220000000a00 */
[----:B-1----:R-:W-:Y:S04]  /*5c60*/  @P2 IMAD R0, R176, UR36, RZ ;  /* 0x00000024b0002c24 */ /* 0x002fe8000f8e02ff */
[----:B----4-:R-:W-:Y:S05]  /*5c70*/  @P2 IMAD.WIDE R4, R0, 0x4, R4 ;  /* 0x0000000400042825 */ /* 0x010fea00078e0204 */
[----:B--2--5:R2:W5:Y:S02]  /*5c80*/  @P2 LDG.E R89, desc[UR6][R4.64] ;  /* 0x0000000604592981 */ /* 0x024564000c1e1900 */
[----:B--2---:R-:W4:Y:S02]  /*5c90*/  @!P2 LDC R89, c[0x0][0x8a0] ;  /* 0x00022800ff59ab82 */ /* 0x004f240000000800 */
.L_x_89:
[----:B---3-5:R-:W-:Y:S01]  /*5ca0*/  @P0 FSETP.NEU.AND P4, PT, R91, RZ, PT ;  /* 0x000000ff5b00020b */ /* 0x028fe20003f8d000 */
[----:B------:R-:W-:Y:S01]  /*5cb0*/  IMAD.U32 R3, RZ, RZ, UR4 ;  /* 0x00000004ff037e24 */ /* 0x000fe2000f8e00ff */
[----:B------:R-:W-:Y:S01]  /*5cc0*/  @P0 LOP3.LUT P2, RZ, R182, 0xff, RZ, 0xc0, !PT ;  /* 0x000000ffb6ff0812 */ /* 0x000fe2000784c0ff */
[----:B------:R-:W-:Y:S01]  /*5cd0*/  BSSY B1, `(.L_x_90) ;  /* 0x0000058000017945 */ /* 0x000fe20003800000 */
[----:B------:R-:W-:Y:S02]  /*5ce0*/  @P0 SEL R6, RZ, 0xffffffff, P4 ;  /* 0xffffffffff060807 */ /* 0x000fe40002000000 */
[----:B------:R-:W-:Y:S02]  /*5cf0*/  CS2R R170, SRZ ;  /* 0x0000000000aa7805 */ /* 0x000fe4000001ff00 */
[----:B------:R-:W-:Y:S02]  /*5d00*/  LEA R151, R88, UR45, 0x3 ;  /* 0x0000002d58977c11 */ /* 0x000fe4000f8e18ff */
[----:B------:R-:W-:Y:S02]  /*5d10*/  CS2R R168, SRZ ;  /* 0x0000000000a87805 */ /* 0x000fe4000001ff00 */
[----:B------:R-:W-:Y:S02]  /*5d20*/  @P1 SEL R6, R3, R6, !P2 ;  /* 0x0000000603061207 */ /* 0x000fe40005000000 */
[----:B------:R-:W-:Y:S02]  /*5d30*/  CS2R R162, SRZ ;  /* 0x0000000000a27805 */ /* 0x000fe4000001ff00 */
[----:B------:R-:W-:Y:S02]  /*5d40*/  LOP3.LUT R3, R196, 0x1, RZ, 0x3c, !PT ;  /* 0x00000001c4037812 */ /* 0x000fe400078e3cff */
[----:B------:R-:W-:Y:S02]  /*5d50*/  CS2R R160, SRZ ;  /* 0x0000000000a07805 */ /* 0x000fe4000001ff00 */
[----:B------:R-:W-:Y:S02]  /*5d60*/  @P0 LOP3.LUT R6, R6, 0x1, RZ, 0xc0, !PT ;  /* 0x0000000106060812 */ /* 0x000fe400078ec0ff */
[----:B------:R-:W-:Y:S02]  /*5d70*/  CS2R R154, SRZ ;  /* 0x00000000009a7805 */ /* 0x000fe4000001ff00 */
[----:B------:R-:W-:Y:S02]  /*5d80*/  SHF.L.U32 R4, R195, 0x1f, RZ ;  /* 0x0000001fc3047819 */ /* 0x000fe400000006ff */
[----:B------:R-:W-:Y:S02]  /*5d90*/  CS2R R152, SRZ ;  /* 0x0000000000987805 */ /* 0x000fe4000001ff00 */
[----:B------:R-:W-:Y:S01]  /*5da0*/  ISETP.NE.U32.OR P6, PT, R6, 0x1, !P0 ;  /* 0x000000010600780c */ /* 0x000fe200047c5470 */
[----:B------:R-:W-:Y:S01]  /*5db0*/  IMAD.U32 R6, RZ, RZ, UR46 ;  /* 0x0000002eff067e24 */ /* 0x000fe2000f8e00ff */
[----:B------:R-:W-:Y:S02]  /*5dc0*/  PLOP3.LUT P5, PT, PT, PT, PT, 0x8, 0x80 ;  /* 0x000000000080781c */ /* 0x000fe40003fae170 */
[----:B------:R-:W-:Y:S02]  /*5dd0*/  CS2R R146, SRZ ;  /* 0x0000000000927805 */ /* 0x000fe4000001ff00 */
[----:B------:R-:W-:Y:S02]  /*5de0*/  P2R R199, PR, RZ, 0x40 ;  /* 0x00000040ffc77803 */ /* 0x000fe40000000000 */
[----:B------:R-:W-:Y:S02]  /*5df0*/  CS2R R144, SRZ ;  /* 0x0000000000907805 */ /* 0x000fe4000001ff00 */
[----:B-1----:R-:W-:Y:S02]  /*5e00*/  LEA R0, R6, UR45, 0x3 ;  /* 0x0000002d06007c11 */ /* 0x002fe4000f8e18ff */
[----:B------:R-:W-:Y:S02]  /*5e10*/  CS2R R138, SRZ ;  /* 0x00000000008a7805 */ /* 0x000fe4000001ff00 */
[----:B------:R-:W-:Y:S02]  /*5e20*/  CS2R R136, SRZ ;  /* 0x0000000000887805 */ /* 0x000fe4000001ff00 */
[----:B------:R-:W-:Y:S02]  /*5e30*/  CS2R R130, SRZ ;  /* 0x0000000000827805 */ /* 0x000fe4000001ff00 */
[----:B------:R-:W-:Y:S02]  /*5e40*/  CS2R R128, SRZ ;  /* 0x0000000000807805 */ /* 0x000fe4000001ff00 */
[----:B------:R-:W-:Y:S02]  /*5e50*/  CS2R R122, SRZ ;  /* 0x00000000007a7805 */ /* 0x000fe4000001ff00 */
[----:B------:R-:W-:Y:S02]  /*5e60*/  CS2R R120, SRZ ;  /* 0x0000000000787805 */ /* 0x000fe4000001ff00 */
[----:B------:R-:W-:Y:S02]  /*5e70*/  @P6 SHF.L.U32 R5, R3, 0x1f, RZ ;  /* 0x0000001f03056819 */ /* 0x000fe400000006ff */
[----:B------:R-:W-:Y:S02]  /*5e80*/  CS2R R114, SRZ ;  /* 0x0000000000727805 */ /* 0x000fe4000001ff00 */
[----:B------:R-:W-:Y:S02]  /*5e90*/  CS2R R112, SRZ ;  /* 0x0000000000707805 */ /* 0x000fe4000001ff00 */
[----:B------:R-:W-:Y:S01]  /*5ea0*/  CS2R R106, SRZ ;  /* 0x00000000006a7805 */ /* 0x000fe2000001ff00 */
[----:B------:R-:W1:Y:S01]  /*5eb0*/  @P6 SYNCS.PHASECHK.TRANS64.TRYWAIT P0, [R0+URZ+0x30], R5 ;  /* 0x00003005000065a7 */ /* 0x000e6200080011ff */
[----:B------:R-:W-:Y:S02]  /*5ec0*/  CS2R R104, SRZ ;  /* 0x0000000000687805 */ /* 0x000fe4000001ff00 */
[----:B------:R-:W-:Y:S02]  /*5ed0*/  CS2R R98, SRZ ;  /* 0x0000000000627805 */ /* 0x000fe4000001ff00 */
[----:B------:R-:W-:Y:S01]  /*5ee0*/  CS2R R96, SRZ ;  /* 0x0000000000607805 */ /* 0x000fe2000001ff00 */
[----:B------:R2:W3:Y:S01]  /*5ef0*/  SYNCS.PHASECHK.TRANS64.TRYWAIT P4, [R151+URZ+0x80], R4 ;  /* 0x00008004970075a7 */ /* 0x0004e200080811ff */
[----:B-1----:R-:W-:Y:S01]  /*5f00*/  @P6 PLOP3.LUT P5, PT, P0, PT, PT, 0x8, 0x80 ;  /* 0x000000000080681c */ /* 0x002fe200007ae170 */
[----:B------:R-:W-:Y:S01]  /*5f10*/  @!UPT UIADD3 URZ, UPT, UPT, URZ, URZ, URZ ;  /* 0x000000fffffff290 */ /* 0x000fe2000fffe0ff */
[----:B--2---:R-:W-:Y:S11]  /*5f20*/  @!P6 BRA `(.L_x_91) ;  /* 0x0000000000c8e947 */ /* 0x004ff60003800000 */
[----:B------:R-:W-:Y:S01]  /*5f30*/  ISETP.NE.U32.AND P0, PT, RZ, UR58, PT ;  /* 0x0000003aff007c0c */ /* 0x000fe2000bf05070 */
[----:B------:R-:W-:Y:S01]  /*5f40*/  BSSY B0, `(.L_x_92) ;  /* 0x000000d000007945 */ /* 0x000fe20003800000 */
[----:B------:R-:W-:Y:S02]  /*5f50*/  FSETP.NEU.AND P2, PT, R91, RZ, PT ;  /* 0x000000ff5b00720b */ /* 0x000fe40003f4d000 */
[----:B------:R-:W-:Y:S02]  /*5f60*/  ISETP.NE.AND.EX P0, PT, RZ, UR59, PT, P0 ;  /* 0x0000003bff007c0c */ /* 0x000fe4000bf05300 */
[----:B------:R-:W-:Y:S02]  /*5f70*/  LOP3.LUT P1, RZ, R182, 0xff, RZ, 0xc0, !PT ;  /* 0x000000ffb6ff7812 */ /* 0x000fe4000782c0ff */
[----:B------:R-:W-:Y:S02]  /*5f80*/  SEL R5, RZ, 0xffffffff, P2 ;  /* 0xffffffffff057807 */ /* 0x000fe40001000000 */
[----:B------:R-:W-:Y:S04]  /*5f90*/  SEL R6, RZ, 0xffffffff, P0 ;  /* 0xffffffffff067807 */ /* 0x000fe80000000000 */
[----:B------:R-:W-:Y:S01]  /*5fa0*/  @P3 SEL R5, R6, R5, !P1 ;  /* 0x0000000506053207 */ /* 0x000fe20004800000 */
[----:B------:R-:W-:Y:S03]  /*5fb0*/  IMAD.U32 R6, RZ, RZ, UR46 ;  /* 0x0000002eff067e24 */ /* 0x000fe6000f8e00ff */
[----:B------:R-:W-:Y:S01]  /*5fc0*/  LOP3.LUT R5, R5, 0x1, RZ, 0xc0, !PT ;  /* 0x0000000105057812 */ /* 0x000fe200078ec0ff */
[----:B------:R-:W-:Y:S06]  /*5fd0*/  @!P5 BRA `(.L_x_93) ;  /* 0x00000000000cd947 */ /* 0x000fec0003800000 */
[----:B------:R-:W-:Y:S04]  /*5fe0*/  SHF.L.U32 R3, R3, 0x1f, RZ ;  /* 0x0000001f03037819 */ /* 0x000fe800000006ff */
[----:B------:R-:W1:Y:S02]  /*5ff0*/  SYNCS.PHASECHK.TRANS64.TRYWAIT P0, [R0+URZ+0x30], R3 ;  /* 0x00003003000075a7 */ /* 0x000e6400080011ff */
[----:B-1----:R-:W-:Y:S05]  /*6000*/  @!P0 BRA `(.L_x_94) ;  /* 0x0000002800b48947 */ /* 0x002fea0003800000 */
.L_x_93:
[----:B------:R-:W-:Y:S05]  /*6010*/  BSYNC B0 ;  /* 0x0000000000007941 */ /* 0x000fea0003800000 */
.L_x_92:
[----:B------:R-:W-:Y:S02]  /*6020*/  ISETP.NE.U32.AND P0, PT, R5, 0x1, PT ;  /* 0x000000010500780c */ /* 0x000fe40003f05070 */
[----:B------:R-:W-:Y:S02]  /*6030*/  CS2R R98, SRZ ;  /* 0x0000000000627805 */ /* 0x000fe4000001ff00 */
        /* <DEDUP_REMOVED lines=10> */
[----:B------:R-:W-:Y:S01]  /*60e0*/  CS2R R104, SRZ ;  /* 0x0000000000687805 */ /* 0x000fe2000001ff00 */
[----:B-1----:R-:W-:Y:S01]  /*60f0*/  @P0 IMAD R0, R6, 0x2800, R173 ;  /* 0x0000280006000824 */ /* 0x002fe200078e02ad */
[----:B------:R-:W-:Y:S02]  /*6100*/  CS2R R122, SRZ ;  /* 0x00000000007a7805 */ /* 0x000fe4000001ff00 */
[----:B------:R-:W-:Y:S02]  /*6110*/  CS2R R120, SRZ ;  /* 0x0000000000787805 */ /* 0x000fe4000001ff00 */
[----:B------:R-:W-:Y:S02]  /*6120*/  CS2R R138, SRZ ;  /* 0x00000000008a7805 */ /* 0x000fe4000001ff00 */
[----:B------:R-:W-:Y:S02]  /*6130*/  CS2R R136, SRZ ;  /* 0x0000000000887805 */ /* 0x000fe4000001ff00 */
[----:B------:R-:W-:Y:S02]  /*6140*/  @P0 LEA R6, R0, UR45, 0x1 ;  /* 0x0000002d00060c11 */ /* 0x000fe4000f8e08ff */
[----:B------:R-:W-:Y:S02]  /*6150*/  CS2R R154, SRZ ;  /* 0x00000000009a7805 */ /* 0x000fe4000001ff00 */
[----:B------:R-:W-:Y:S01]  /*6160*/  CS2R R152, SRZ ;  /* 0x0000000000987805 */ /* 0x000fe2000001ff00 */
[----:B------:R-:W-:Y:S01]  /*6170*/  IMAD.MOV.U32 R170, RZ, RZ, RZ ;  /* 0x000000ffffaa7224 */ /* 0x000fe200078e00ff */
[----:B------:R-:W-:Y:S01]  /*6180*/  CS2R R168, SRZ ;  /* 0x0000000000a87805 */ /* 0x000fe2000001ff00 */
[----:B------:R-:W-:Y:S01]  /*6190*/  @P0 IMAD R0, R197, 0x2, R6 ;  /* 0x00000002c5000824 */ /* 0x000fe200078e0206 */
[----:B------:R-:W-:Y:S05]  /*61a0*/  @P0 WARPSYNC.ALL ;  /* 0x0000000000000948 */ /* 0x000fea0003800000 */
[----:B------:R1:W2:Y:S04]  /*61b0*/  @P0 LDSM.16.M88.4 R96, [R6+0x200] ;  /* 0x000200000660083b */ /* 0x0002a80000000200 */
[----:B------:R1:W1:Y:S04]  /*61c0*/  @P0 LDSM.16.M88.4 R112, [R6+0x1200] ;  /* 0x001200000670083b */ /* 0x0002680000000200 */
[----:B------:R1:W1:Y:S04]  /*61d0*/  @P0 LDSM.16.M88.4 R128, [R6+0x2200] ;  /* 0x002200000680083b */ /* 0x0002680000000200 */
[----:B------:R1:W1:Y:S04]  /*61e0*/  @P0 LDSM.16.M88.4 R144, [R6+0x3200] ;  /* 0x003200000690083b */ /* 0x0002680000000200 */
[----:B------:R1:W1:Y:S04]  /*61f0*/  @P0 LDSM.16.M88.4 R160, [R6+0x4200] ;  /* 0x0042000006a0083b */ /* 0x0002680000000200 */
[----:B------:R1:W1:Y:S04]  /*6200*/  @P0 LDSM.16.M88.4 R104, [R0+0x200] ;  /* 0x000200000068083b */ /* 0x0002680000000200 */
[----:B------:R1:W1:Y:S04]  /*6210*/  @P0 LDSM.16.M88.4 R120, [R0+0x1200] ;  /* 0x001200000078083b */ /* 0x0002680000000200 */
[----:B------:R1:W1:Y:S04]  /*6220*/  @P0 LDSM.16.M88.4 R136, [R0+0x2200] ;  /* 0x002200000088083b */ /* 0x0002680000000200 */
[----:B------:R1:W1:Y:S04]  /*6230*/  @P0 LDSM.16.M88.4 R152, [R0+0x3200] ;  /* 0x003200000098083b */ /* 0x0002680000000200 */
[----:B------:R1:W1:Y:S02]  /*6240*/  @P0 LDSM.16.M88.4 R168, [R0+0x4200] ;  /* 0x0042000000a8083b */ /* 0x0002640000000200 */
.L_x_91:
[----:B------:R-:W-:Y:S05]  /*6250*/  BSYNC B1 ;  /* 0x0000000000017941 */ /* 0x000fea0003800000 */
.L_x_90:
[----:B-1----:R-:W-:Y:S04]  /*6260*/  LEA.HI R0, R88, R88, RZ, 0x1 ;  /* 0x0000005858007211 */ /* 0x002fe800078f08ff */
[----:B------:R-:W-:Y:S02]  /*6270*/  SHF.R.U32.HI R7, RZ, 0x1, R0 ;  /* 0x00000001ff077819 */ /* 0x000fe40000011600 */
[----:B------:R-:W-:Y:S03]  /*6280*/  LOP3.LUT R5, R0, 0xffe, RZ, 0xc0, !PT ;  /* 0x00000ffe00057812 */ /* 0x000fe600078ec0ff */
[----:B------:R-:W-:Y:S02]  /*6290*/  IMAD R3, R7, 0xa0, R2 ;  /* 0x000000a007037824 */ /* 0x000fe400078e0202 */
[----:B------:R-:W-:Y:S04]  /*62a0*/  IMAD.IADD R0, R88, 0x1, -R5 ;  /* 0x0000000158007824 */ /* 0x000fe800078e0a05 */
[----:B------:R-:W-:Y:S05]  /*62b0*/  IMAD R90, R0, 0x100000, R3 ;  /* 0x00100000005a7824 */ /* 0x000fea00078e0203 */
[----:B------:R-:W-:Y:S04]  /*62c0*/  SHF.R.U32.HI R6, RZ, 0x15, R90 ;  /* 0x00000015ff067819 */ /* 0x000fe8000001165a */
[----:B------:R-:W-:Y:S01]  /*62d0*/  LOP3.LUT P0, RZ, R6, 0x3, R183, 0x48, !PT ;  /* 0x0000000306ff7812 */ /* 0x000fe200078048b7 */
[----:B------:R-:W-:Y:S01]  /*62e0*/  @!UPT UIADD3 URZ, UPT, UPT, URZ, URZ, URZ ;  /* 0x000000fffffff290 */ /* 0x000fe2000fffe0ff */
[----:B---3--:R-:W-:Y:S11]  /*62f0*/  @P4 BRA `(.L_x_95) ;  /* 0x0000000000084947 */ /* 0x008ff60003800000 */
[----:B------:R-:W1:Y:S02]  /*6300*/  SYNCS.PHASECHK.TRANS64.TRYWAIT P1, [R151+URZ+0x80], R4 ;  /* 0x00008004970075a7 */ /* 0x000e6400080211ff */
[----:B-1----:R-:W-:Y:S05]  /*6310*/  @!P1 BRA `(.L_x_96) ;  /* 0x0000002800049947 */ /* 0x002fea0003800000 */
.L_x_95:
[----:B------:R-:W-:Y:S05]  /*6320*/  @!P0 BRA `(.L_x_97) ;  /* 0x0000000000408947 */ /* 0x000fea0003800000 */
[----:B------:R-:W3:Y:S01]  /*6330*/  LDCU.64 UR8, c[0x4][0x70] ;  /* 0x01000e00ff0877ac */ /* 0x000ee20008000a00 */
[----:B------:R-:W-:Y:S01]  /*6340*/  MOV R15, 0x0 ;  /* 0x00000000000f7802 */ /* 0x000fe20000000f00 */
[----:B------:R-:W-:Y:S02]  /*6350*/  HFMA2 R12, -RZ, RZ, 0, 5.9604644775390625e-08 ;  /* 0x00000001ff0c7431 */ /* 0x000fe400000001ff */
[----:B------:R-:W-:Y:S02]  /*6360*/  IMAD.MOV.U32 R8, RZ, RZ, 0x192 ;  /* 0x00000192ff087424 */ /* 0x000fe400078e00ff */
[----:B------:R-:W-:Y:S01]  /*6370*/  IMAD.MOV.U32 R13, RZ, RZ, RZ ;  /* 0x000000ffff0d7224 */ /* 0x000fe200078e00ff */
[----:B------:R-:W5:Y:S01]  /*6380*/  LDCU.64 UR6, c[0x4][0x78] ;  /* 0x01000f00ff0677ac */ /* 0x000f620008000a00 */
[----:B------:R-:W2:Y:S01]  /*6390*/  LDC.64 R14, c[0x4][R15] ;  /* 0x010000000f0e7b82 */ /* 0x000ea20000000a00 */
[----:B------:R-:W4:Y:S01]  /*63a0*/  LDCU.64 UR4, c[0x4][0x10] ;  /* 0x01000200ff0477ac */ /* 0x000f220008000a00 */
[----:B---3--:R-:W-:Y:S01]  /*63b0*/  MOV R5, UR9 ;  /* 0x0000000900057c02 */ /* 0x008fe20008000f00 */
[----:B-1----:R-:W-:Y:S01]  /*63c0*/  IMAD.U32 R4, RZ, RZ, UR8 ;  /* 0x00000008ff047e24 */ /* 0x002fe2000f8e00ff */
[----:B-----5:R-:W-:Y:S01]  /*63d0*/  MOV R7, UR7 ;  /* 0x0000000700077c02 */ /* 0x020fe20008000f00 */
[----:B------:R-:W-:Y:S01]  /*63e0*/  IMAD.U32 R6, RZ, RZ, UR6 ;  /* 0x00000006ff067e24 */ /* 0x000fe2000f8e00ff */
[----:B----4-:R-:W-:Y:S01]  /*63f0*/  MOV R11, UR5 ;  /* 0x00000005000b7c02 */ /* 0x010fe20008000f00 */
[----:B------:R-:W-:Y:S02]  /*6400*/  IMAD.U32 R10, RZ, RZ, UR4 ;  /* 0x00000004ff0a7e24 */ /* 0x000fe4000f8e00ff */
[----:B------:R-:W-:Y:S07]  /*6410*/  LEPC R20, `(.L_x_97) ;  /* 0x000000001014794e */ /* 0x000fee0000000000 */
[----:B--2---:R-:W-:Y:S05]  /*6420*/  CALL.ABS.NOINC R14 ;  /* 0x000000000e007343 */ /* 0x004fea0003c00000 */
.L_x_97:
[----:B------:R-:W-:Y:S05]  /*6430*/  WARPSYNC.ALL ;  /* 0x0000000000007948 */ /* 0x000fea0003800000 */
[C---:B------:R-:W-:Y:S01]  /*6440*/  R2UR UR4, R90.reuse ;  /* 0x000000005a0472ca */ /* 0x040fe200000e0000 */
[----:B------:R-:W-:Y:S05]  /*6450*/  VIADD R0, R90, 0x20 ;  /* 0x000000205a007836 */ /* 0x000fea0000000000 */
[----:B------:R-:W-:Y:S04]  /*6460*/  SHF.R.U32.HI R0, RZ, 0x15, R0 ;  /* 0x00000015ff007819 */ /* 0x000fe80000011600 */
[----:B------:R-:W-:Y:S03]  /*6470*/  LOP3.LUT P0, RZ, R0, 0x3, R183, 0x48, !PT ;  /* 0x0000000300ff7812 */ /* 0x000fe600078048b7 */
[----:B------:R-:W3:Y:S10]  /*6480*/  LDTM.16dp256bit.x4 R72, tmem[UR4] ;  /* 0x00000004004879ee */ /* 0x000ef40008120000 */
[----:B---3--:R-:W-:Y:S05]  /*6490*/  @!P0 BRA `(.L_x_98) ;  /* 0x0000000000408947 */ /* 0x008fea0003800000 */
        /* <DEDUP_REMOVED lines=16> */
.L_x_98:
[----:B------:R-:W-:Y:S05]  /*65a0*/  WARPSYNC.ALL ;  /* 0x0000000000007948 */ /* 0x000fea0003800000 */
[C---:B------:R-:W-:Y:S01]  /*65b0*/  R2UR UR4, R90.reuse ;  /* 0x000000005a0472ca */ /* 0x040fe200000e0000 */
[----:B------:R-:W-:Y:S05]  /*65c0*/  VIADD R0, R90, 0x40 ;  /* 0x000000405a007836 */ /* 0x000fea0000000000 */
[----:B------:R-:W-:Y:S04]  /*65d0*/  SHF.R.U32.HI R0, RZ, 0x15, R0 ;  /* 0x00000015ff007819 */ /* 0x000fe80000011600 */
[----:B------:R-:W-:Y:S03]  /*65e0*/  LOP3.LUT P0, RZ, R0, 0x3, R183, 0x48, !PT ;  /* 0x0000000300ff7812 */ /* 0x000fe600078048b7 */
[----:B------:R-:W3:Y:S10]  /*65f0*/  LDTM.16dp256bit.x4 R56, tmem[UR4+0x20] ;  /* 0x00002004003879ee */ /* 0x000ef40008120000 */
        /* <DEDUP_REMOVED lines=17> */
.L_x_99:
        /* <DEDUP_REMOVED lines=23> */
.L_x_100:
        /* <DEDUP_REMOVED lines=23> */
.L_x_101:
[----:B------:R-:W-:Y:S01]  /*69f0*/  ISETP.NE.AND P0, PT, R198, RZ, PT ;  /* 0x000000ffc600720c */ /* 0x000fe20003f05270 */
[----:B------:R-:W-:Y:S05]  /*6a00*/  WARPSYNC.ALL ;  /* 0x0000000000007948 */ /* 0x000fea0003800000 */
[--C-:B--2---:R-:W-:Y:S01]  /*6a10*/  HADD2.F32 R92, -RZ, R96.reuse.H0_H0 ;  /* 0x20000060ff5c7230 */ /* 0x104fe20000004100 */
[----:B------:R-:W-:Y:S01]  /*6a20*/  R2UR UR4, R90 ;  /* 0x000000005a0472ca */ /* 0x000fe200000e0000 */
[----:B------:R-:W-:Y:S01]  /*6a30*/  HADD2.F32 R94, -RZ, R96.H1_H1 ;  /* 0x30000060ff5e7230 */ /* 0x000fe20000004100 */
[----:B------:R-:W-:Y:S01]  /*6a40*/  R2UR UR5, R151 ;  /* 0x00000000970572ca */ /* 0x000fe200000e0000 */
[--C-:B------:R-:W-:Y:S02]  /*6a50*/  HADD2.F32 R93, -RZ, R97.reuse.H0_H0 ;  /* 0x20000061ff5d7230 */ /* 0x100fe40000004100 */
[C---:B----4-:R-:W-:Y:S01]  /*6a60*/  FMUL R0, R89.reuse, R72 ;  /* 0x0000004859007220 */ /* 0x050fe20000400000 */
[----:B------:R-:W-:Y:S02]  /*6a70*/  HADD2.F32 R96, -RZ, R97.H1_H1 ;  /* 0x30000061ff607230 */ /* 0x000fe40000004100 */
[----:B------:R-:W-:Y:S01]  /*6a80*/  FMUL R3, R89, R73 ;  /* 0x0000004959037220 */ /* 0x000fe20000400000 */
[--C-:B------:R-:W-:Y:S02]  /*6a90*/  HADD2.F32 R97, -RZ, R99.reuse.H0_H0 ;  /* 0x20000063ff617230 */ /* 0x100fe40000004100 */
[C---:B------:R-:W-:Y:S01]  /*6aa0*/  FFMA R0, R91.reuse, R92, R0 ;  /* 0x0000005c5b007223 */ /* 0x040fe20000000000 */
[----:B------:R-:W-:Y:S02]  /*6ab0*/  HADD2.F32 R100, -RZ, R99.H1_H1 ;  /* 0x30000063ff647230 */ /* 0x000fe40000004100 */
[----:B------:R-:W-:Y:S01]  /*6ac0*/  FFMA R3, R91, R94, R3 ;  /* 0x0000005e5b037223 */ /* 0x000fe20000000003 */
[--C-:B------:R-:W-:Y:S02]  /*6ad0*/  HADD2.F32 R99, -RZ, R104.reuse.H0_H0 ;  /* 0x20000068ff637230 */ /* 0x100fe40000004100 */
[----:B------:R-:W-:Y:S01]  /*6ae0*/  FMUL R20, R89, R74 ;  /* 0x0000004a59147220 */ /* 0x000fe20000400000 */
[----:B------:R-:W-:Y:S01]  /*6af0*/  HADD2.F32 R102, -RZ, R104.H1_H1 ;  /* 0x30000068ff667230 */ /* 0x000fe20000004100 */
[----:B-1----:R-:W1:Y:S01]  /*6b00*/  LDTM.16dp256bit.x4 R4, tmem[UR4+0x80] ;  /* 0x00008004000479ee */ /* 0x002e620008120000 */
[--C-:B------:R-:W-:Y:S01]  /*6b10*/  HADD2.F32 R101, -RZ, R105.reuse.H0_H0 ;  /* 0x20000069ff657230 */ /* 0x100fe20000004100 */
[----:B------:R-:W-:Y:S01]  /*6b20*/  NOP ;  /* 0x0000000000007918 */ /* 0x000fe20000000000 */
[----:B------:R-:W-:Y:S01]  /*6b30*/  HADD2.F32 R104, -RZ, R105.H1_H1 ;  /* 0x30000069ff687230 */ /* 0x000fe20000004100 */
[----:B------:R-:W-:Y:S01]  /*6b40*/  F2FP.F16.F32.PACK_AB R184, R3, R0 ;  /* 0x0000000003b8723e */ /* 0x000fe200000000ff */
[--C-:B------:R-:W-:Y:S02]  /*6b50*/  HADD2.F32 R105, -RZ, R107.reuse.H0_H0 ;  /* 0x2000006bff697230 */ /* 0x100fe40000004100 */
[----:B------:R-:W-:Y:S01]  /*6b60*/  FFMA R20, R91, R93, R20 ;  /* 0x0000005d5b147223 */ /* 0x000fe20000000014 */
[----:B------:R-:W-:Y:S01]  /*6b70*/  HADD2.F32 R108, -RZ, R107.H1_H1 ;  /* 0x3000006bff6c7230 */ /* 0x000fe20000004100 */
[----:B------:R-:W-:Y:S01]  /*6b80*/  UIADD3 UR4, UPT, UPT, UR5, 0xa0, URZ ;  /* 0x000000a005047890 */ /* 0x000fe2000fffe0ff */
[--C-:B------:R-:W-:Y:S02]  /*6b90*/  HADD2.F32 R107, -RZ, R112.reuse.H0_H0 ;  /* 0x20000070ff6b7230 */ /* 0x100fe40000004100 */
[----:B------:R-:W-:Y:S01]  /*6ba0*/  FMUL R21, R89, R75 ;  /* 0x0000004b59157220 */ /* 0x000fe20000400000 */
[----:B------:R-:W-:Y:S01]  /*6bb0*/  HADD2.F32 R110, -RZ, R112.H1_H1 ;  /* 0x30000070ff6e7230 */ /* 0x000fe20000004100 */
[----:B------:R-:W-:Y:S01]  /*6bc0*/  UPRMT UR4, UR42, 0x654, UR4 ;  /* 0x000006542a047896 */ /* 0x000fe20008000004 */
[--C-:B------:R-:W-:Y:S02]  /*6bd0*/  HADD2.F32 R109, -RZ, R113.reuse.H0_H0 ;  /* 0x20000071ff6d7230 */ /* 0x100fe40000004100 */
[----:B------:R-:W-:Y:S01]  /*6be0*/  FFMA R21, R91, R96, R21 ;  /* 0x000000605b157223 */ /* 0x000fe20000000015 */
[----:B------:R-:W-:Y:S02]  /*6bf0*/  HADD2.F32 R112, -RZ, R113.H1_H1 ;  /* 0x30000071ff707230 */ /* 0x000fe40000004100 */
[C---:B------:R-:W-:Y:S01]  /*6c00*/  FMUL R22, R89.reuse, R76 ;  /* 0x0000004c59167220 */ /* 0x040fe20000400000 */
[--C-:B------:R-:W-:Y:S02]  /*6c10*/  HADD2.F32 R113, -RZ, R115.reuse.H0_H0 ;  /* 0x20000073ff717230 */ /* 0x100fe40000004100 */
[----:B------:R-:W-:Y:S01]  /*6c20*/  FMUL R23, R89, R77 ;  /* 0x0000004d59177220 */ /* 0x000fe20000400000 */
[----:B------:R-:W-:Y:S01]  /*6c30*/  HADD2.F32 R116, -RZ, R115.H1_H1 ;  /* 0x30000073ff747230 */ /* 0x000fe20000004100 */
[----:B------:R-:W-:Y:S01]  /*6c40*/  F2FP.F16.F32.PACK_AB R185, R21, R20 ;  /* 0x0000001415b9723e */ /* 0x000fe200000000ff */
[----:B------:R-:W-:Y:S01]  /*6c50*/  HADD2.F32 R95, -RZ, R98.H0_H0 ;  /* 0x20000062ff5f7230 */ /* 0x000fe20000004100 */
[----:B-1----:R-:W-:Y:S01]  /*6c60*/  SYNCS.ARRIVE.TRANS64.RED.A1T0 RZ, [UR4], RZ ;  /* 0x000000ffffff79a7 */ /* 0x002fe20008100404 */
[--C-:B------:R-:W-:Y:S02]  /*6c70*/  HADD2.F32 R115, -RZ, R120.reuse.H0_H0 ;  /* 0x20000078ff737230 */ /* 0x100fe40000004100 */
[----:B------:R-:W-:Y:S01]  /*6c80*/  FMUL R72, R89, R78 ;  /* 0x0000004e59487220 */ /* 0x000fe20000400000 */
[----:B------:R-:W-:Y:S02]  /*6c90*/  HADD2.F32 R118, -RZ, R120.H1_H1 ;  /* 0x30000078ff767230 */ /* 0x000fe40000004100 */
[----:B------:R-:W-:Y:S01]  /*6ca0*/  FFMA R22, R91, R95, R22 ;  /* 0x0000005f5b167223 */ /* 0x000fe20000000016 */
[----:B------:R-:W-:Y:S02]  /*6cb0*/  HADD2.F32 R98, -RZ, R98.H1_H1 ;  /* 0x30000062ff627230 */ /* 0x000fe40000004100 */
[C---:B------:R-:W-:Y:S01]  /*6cc0*/  FMUL R73, R89.reuse, R79 ;  /* 0x0000004f59497220 */ /* 0x040fe20000400000 */
[--C-:B------:R-:W-:Y:S02]  /*6cd0*/  HADD2.F32 R117, -RZ, R121.reuse.H0_H0 ;  /* 0x20000079ff757230 */ /* 0x100fe40000004100 */
[----:B------:R-:W-:Y:S01]  /*6ce0*/  FMUL R74, R89, R80 ;  /* 0x00000050594a7220 */ /* 0x000fe20000400000 */
[----:B------:R-:W-:Y:S02]  /*6cf0*/  HADD2.F32 R120, -RZ, R121.H1_H1 ;  /* 0x30000079ff787230 */ /* 0x000fe40000004100 */
[C---:B------:R-:W-:Y:S01]  /*6d00*/  FFMA R23, R91.reuse, R98, R23 ;  /* 0x000000625b177223 */ /* 0x040fe20000000017 */
[--C-:B------:R-:W-:Y:S02]  /*6d10*/  HADD2.F32 R121, -RZ, R123.reuse.H0_H0 ;  /* 0x2000007bff797230 */ /* 0x100fe40000004100 */
[C---:B------:R-:W-:Y:S01]  /*6d20*/  FFMA R72, R91.reuse, R97, R72 ;  /* 0x000000615b487223 */ /* 0x040fe20000000048 */
[----:B------:R-:W-:Y:S02]  /*6d30*/  HADD2.F32 R124, -RZ, R123.H1_H1 ;  /* 0x3000007bff7c7230 */ /* 0x000fe40000004100 */
[----:B------:R-:W-:Y:S01]  /*6d40*/  FFMA R73, R91, R100, R73 ;  /* 0x000000645b497223 */ /* 0x000fe20000000049 */
[--C-:B------:R-:W-:Y:S01]  /*6d50*/  HADD2.F32 R123, -RZ, R128.reuse.H0_H0 ;  /* 0x20000080ff7b7230 */ /* 0x100fe20000004100 */
[----:B------:R-:W-:Y:S01]  /*6d60*/  F2FP.F16.F32.PACK_AB R186, R23, R22 ;  /* 0x0000001617ba723e */ /* 0x000fe200000000ff */
[----:B------:R-:W-:Y:S02]  /*6d70*/  HADD2.F32 R126, -RZ, R128.H1_H1 ;  /* 0x30000080ff7e7230 */ /* 0x000fe40000004100 */
[----:B------:R-:W-:Y:S01]  /*6d80*/  FFMA R74, R91, R99, R74 ;  /* 0x000000635b4a7223 */ /* 0x000fe2000000004a */
[--C-:B------:R-:W-:Y:S01]  /*6d90*/  HADD2.F32 R125, -RZ, R129.reuse.H0_H0 ;  /* 0x20000081ff7d7230 */ /* 0x100fe20000004100 */
[----:B------:R-:W-:Y:S01]  /*6da0*/  F2FP.F16.F32.PACK_AB R187, R73, R72 ;  /* 0x0000004849bb723e */ /* 0x000fe200000000ff */
[----:B------:R-:W-:Y:S02]  /*6db0*/  HADD2.F32 R128, -RZ, R129.H1_H1 ;  /* 0x30000081ff807230 */ /* 0x000fe40000004100 */
[C---:B------:R-:W-:Y:S01]  /*6dc0*/  FMUL R75, R89.reuse, R81 ;  /* 0x00000051594b7220 */ /* 0x040fe20000400000 */
[--C-:B------:R-:W-:Y:S02]  /*6dd0*/  HADD2.F32 R129, -RZ, R131.reuse.H0_H0 ;  /* 0x20000083ff817230 */ /* 0x100fe40000004100 */
[----:B------:R-:W-:Y:S01]  /*6de0*/  FMUL R76, R89, R82 ;  /* 0x00000052594c7220 */ /* 0x000fe20000400000 */
[----:B------:R-:W-:Y:S01]  /*6df0*/  HADD2.F32 R132, -RZ, R131.H1_H1 ;  /* 0x30000083ff847230 */ /* 0x000fe20000004100 */
[----:B------:R-:W-:Y:S01]  /*6e00*/  MOV R188, UR46 ;  /* 0x0000002e00bc7c02 */ /* 0x000fe20008000f00 */
[--C-:B------:R-:W-:Y:S02]  /*6e10*/  HADD2.F32 R131, -RZ, R136.reuse.H0_H0 ;  /* 0x20000088ff837230 */ /* 0x100fe40000004100 */
[C---:B------:R-:W-:Y:S01]  /*6e20*/  FFMA R75, R91.reuse, R102, R75 ;  /* 0x000000665b4b7223 */ /* 0x040fe2000000004b */
[----:B------:R-:W-:Y:S02]  /*6e30*/  HADD2.F32 R134, -RZ, R136.H1_H1 ;  /* 0x30000088ff867230 */ /* 0x000fe40000004100 */
[----:B------:R-:W-:Y:S01]  /*6e40*/  FFMA R76, R91, R101, R76 ;  /* 0x000000655b4c7223 */ /* 0x000fe2000000004c */
[--C-:B------:R-:W-:Y:S02]  /*6e50*/  HADD2.F32 R133, -RZ, R137.reuse.H0_H0 ;  /* 0x20000089ff857230 */ /* 0x100fe40000004100 */
[C---:B------:R-:W-:Y:S01]  /*6e60*/  FMUL R77, R89.reuse, R83 ;  /* 0x00000053594d7220 */ /* 0x040fe20000400000 */
[----:B------:R-:W-:Y:S02]  /*6e70*/  HADD2.F32 R136, -RZ, R137.H1_H1 ;  /* 0x30000089ff887230 */ /* 0x000fe40000004100 */
[----:B------:R-:W-:Y:S01]  /*6e80*/  FMUL R78, R89, R84 ;  /* 0x00000054594e7220 */ /* 0x000fe20000400000 */
[--C-:B------:R-:W-:Y:S02]  /*6e90*/  HADD2.F32 R103, -RZ, R106.reuse.H0_H0 ;  /* 0x2000006aff677230 */ /* 0x100fe40000004100 */
[----:B------:R-:W-:Y:S01]  /*6ea0*/  FFMA R77, R91, R104, R77 ;  /* 0x000000685b4d7223 */ /* 0x000fe2000000004d */
[--C-:B------:R-:W-:Y:S02]  /*6eb0*/  HADD2.F32 R137, -RZ, R139.reuse.H0_H0 ;  /* 0x2000008bff897230 */ /* 0x100fe40000004100 */
[----:B------:R-:W-:Y:S01]  /*6ec0*/  FMUL R79, R89, R85 ;  /* 0x00000055594f7220 */ /* 0x000fe20000400000 */
[----:B------:R-:W-:Y:S02]  /*6ed0*/  HADD2.F32 R140, -RZ, R139.H1_H1 ;  /* 0x3000008bff8c7230 */ /* 0x000fe40000004100 */
[----:B------:R-:W-:Y:S01]  /*6ee0*/  FFMA R78, R91, R103, R78 ;  /* 0x000000675b4e7223 */ /* 0x000fe2000000004e */
[----:B------:R-:W-:Y:S01]  /*6ef0*/  HADD2.F32 R106, -RZ, R106.H1_H1 ;  /* 0x3000006aff6a7230 */ /* 0x000fe20000004100 */
[----:B------:R-:W-:Y:S01]  /*6f00*/  F2FP.F16.F32.PACK_AB R189, R77, R76 ;  /* 0x0000004c4dbd723e */ /* 0x000fe200000000ff */
[--C-:B------:R-:W-:Y:S02]  /*6f10*/  HADD2.F32 R139, -RZ, R144.reuse.H0_H0 ;  /* 0x20000090ff8b7230 */ /* 0x100fe40000004100 */
[----:B------:R-:W-:Y:S01]  /*6f20*/  FMUL R80, R89, R86 ;  /* 0x0000005659507220 */ /* 0x000fe20000400000 */
[----:B------:R-:W-:Y:S02]  /*6f30*/  HADD2.F32 R142, -RZ, R144.H1_H1 ;  /* 0x30000090ff8e7230 */ /* 0x000fe40000004100 */
[C---:B------:R-:W-:Y:S01]  /*6f40*/  FFMA R79, R91.reuse, R106, R79 ;  /* 0x0000006a5b4f7223 */ /* 0x040fe2000000004f */
[--C-:B------:R-:W-:Y:S02]  /*6f50*/  HADD2.F32 R141, -RZ, R145.reuse.H0_H0 ;  /* 0x20000091ff8d7230 */ /* 0x100fe40000004100 */
[----:B------:R-:W-:Y:S01]  /*6f60*/  FFMA R80, R91, R105, R80 ;  /* 0x000000695b507223 */ /* 0x000fe20000000050 */
[----:B------:R-:W-:Y:S02]  /*6f70*/  HADD2.F32 R144, -RZ, R145.H1_H1 ;  /* 0x30000091ff907230 */ /* 0x000fe40000004100 */
[----:B------:R-:W-:Y:S01]  /*6f80*/  FMUL R81, R89, R87 ;  /* 0x0000005759517220 */ /* 0x000fe20000400000 */
[--C-:B------:R-:W-:Y:S01]  /*6f90*/  HADD2.F32 R145, -RZ, R147.reuse.H0_H0 ;  /* 0x20000093ff917230 */ /* 0x100fe20000004100 */
[----:B------:R-:W-:Y:S01]  /*6fa0*/  F2FP.F16.F32.PACK_AB R190, R79, R78 ;  /* 0x0000004e4fbe723e */ /* 0x000fe200000000ff */
[----:B------:R-:W-:Y:S02]  /*6fb0*/  HADD2.F32 R148, -RZ, R147.H1_H1 ;  /* 0x30000093ff947230 */ /* 0x000fe40000004100 */
[----:B------:R-:W-:Y:S01]  /*6fc0*/  FFMA R81, R91, R108, R81 ;  /* 0x0000006c5b517223 */ /* 0x000fe20000000051 */
[----:B------:R-:W-:Y:S02]  /*6fd0*/  IMAD R188, R188, 0x2800, R173 ;  /* 0x00002800bcbc7824 */ /* 0x000fe400078e02ad */
[C---:B------:R-:W-:Y:S01]  /*6fe0*/  FMUL R56, R89.reuse, R56 ;  /* 0x0000003859387220 */ /* 0x040fe20000400000 */
[--C-:B------:R-:W-:Y:S02]  /*6ff0*/  HADD2.F32 R147, -RZ, R152.reuse.H0_H0 ;  /* 0x20000098ff937230 */ /* 0x100fe40000004100 */
[----:B------:R-:W-:Y:S01]  /*7000*/  FMUL R57, R89, R57 ;  /* 0x0000003959397220 */ /* 0x000fe20000400000 */
[----:B------:R-:W-:Y:S01]  /*7010*/  HADD2.F32 R150, -RZ, R152.H1_H1 ;  /* 0x30000098ff967230 */ /* 0x000fe20000004100 */
[----:B------:R-:W-:Y:S01]  /*7020*/  LEA R200, R188, UR45, 0x1 ;  /* 0x0000002dbcc87c11 */ /* 0x000fe2000f8e08ff */
[--C-:B------:R-:W-:Y:S01]  /*7030*/  HADD2.F32 R149, -RZ, R153.reuse.H0_H0 ;  /* 0x20000099ff957230 */ /* 0x100fe20000004100 */
[----:B------:R-:W-:Y:S01]  /*7040*/  F2FP.F16.F32.PACK_AB R188, R75, R74 ;  /* 0x0000004a4bbc723e */ /* 0x000fe200000000ff */
[----:B------:R-:W-:Y:S01]  /*7050*/  HADD2.F32 R152, -RZ, R153.H1_H1 ;  /* 0x30000099ff987230 */ /* 0x000fe20000004100 */
[----:B------:R-:W-:Y:S01]  /*7060*/  F2FP.F16.F32.PACK_AB R191, R81, R80 ;  /* 0x0000005051bf723e */ /* 0x000fe200000000ff */
[--C-:B------:R-:W-:Y:S01]  /*7070*/  HADD2.F32 R156, -RZ, R155.reuse.H1_H1 ;  /* 0x3000009bff9c7230 */ /* 0x100fe20000004100 */
[----:B------:R1:W-:Y:S01]  /*7080*/  STSM.16.M88.4 [R200+0x200], R184 ;  /* 0x000200b8c8007844 */ /* 0x0003e20000000200 */
[----:B------:R-:W-:Y:S02]  /*7090*/  HADD2.F32 R153, -RZ, R155.H0_H0 ;  /* 0x2000009bff997230 */ /* 0x000fe40000004100 */
[C---:B------:R-:W-:Y:S01]  /*70a0*/  FFMA R56, R91.reuse, R107, R56 ;  /* 0x0000006b5b387223 */ /* 0x040fe20000000038 */
[--C-:B------:R-:W-:Y:S02]  /*70b0*/  HADD2.F32 R158, -RZ, R160.reuse.H1_H1 ;  /* 0x300000a0ff9e7230 */ /* 0x100fe40000004100 */
[----:B------:R-:W-:Y:S01]  /*70c0*/  FFMA R57, R91, R110, R57 ;  /* 0x0000006e5b397223 */ /* 0x000fe20000000039 */
[----:B------:R-:W-:Y:S02]  /*70d0*/  HADD2.F32 R155, -RZ, R160.H0_H0 ;  /* 0x200000a0ff9b7230 */ /* 0x000fe40000004100 */
[C---:B------:R-:W-:Y:S01]  /*70e0*/  FMUL R58, R89.reuse, R58 ;  /* 0x0000003a593a7220 */ /* 0x040fe20000400000 */
[--C-:B------:R-:W-:Y:S02]  /*70f0*/  HADD2.F32 R157, -RZ, R161.reuse.H0_H0 ;  /* 0x200000a1ff9d7230 */ /* 0x100fe40000004100 */
[----:B------:R-:W-:Y:S01]  /*7100*/  FMUL R59, R89, R59 ;  /* 0x0000003b593b7220 */ /* 0x000fe20000400000 */
[----:B------:R-:W-:Y:S02]  /*7110*/  HADD2.F32 R160, -RZ, R161.H1_H1 ;  /* 0x300000a1ffa07230 */ /* 0x000fe40000004100 */
[C---:B------:R-:W-:Y:S01]  /*7120*/  FFMA R58, R91.reuse, R109, R58 ;  /* 0x0000006d5b3a7223 */ /* 0x040fe2000000003a */
[--C-:B------:R-:W-:Y:S02]  /*7130*/  HADD2.F32 R161, -RZ, R163.reuse.H0_H0 ;  /* 0x200000a3ffa17230 */ /* 0x100fe40000004100 */
[----:B------:R-:W-:Y:S01]  /*7140*/  FFMA R59, R91, R112, R59 ;  /* 0x000000705b3b7223 */ /* 0x000fe2000000003b */
[----:B------:R-:W-:Y:S02]  /*7150*/  HADD2.F32 R164, -RZ, R163.H1_H1 ;  /* 0x300000a3ffa47230 */ /* 0x000fe40000004100 */
[C---:B------:R-:W-:Y:S01]  /*7160*/  FMUL R60, R89.reuse, R60 ;  /* 0x0000003c593c7220 */ /* 0x040fe20000400000 */
[--C-:B------:R-:W-:Y:S02]  /*7170*/  HADD2.F32 R163, -RZ, R168.reuse.H0_H0 ;  /* 0x200000a8ffa37230 */ /* 0x100fe40000004100 */
[C---:B------:R-:W-:Y:S01]  /*7180*/  FMUL R61, R89.reuse, R61 ;  /* 0x0000003d593d7220 */ /* 0x040fe20000400000 */
[----:B------:R-:W-:Y:S02]  /*7190*/  HADD2.F32 R166, -RZ, R168.H1_H1 ;  /* 0x300000a8ffa67230 */ /* 0x000fe40000004100 */
[C---:B------:R-:W-:Y:S01]  /*71a0*/  FMUL R62, R89.reuse, R62 ;  /* 0x0000003e593e7220 */ /* 0x040fe20000400000 */
[--C-:B------:R-:W-:Y:S02]  /*71b0*/  HADD2.F32 R165, -RZ, R169.reuse.H0_H0 ;  /* 0x200000a9ffa57230 */ /* 0x100fe40000004100 */
[C---:B------:R-:W-:Y:S01]  /*71c0*/  FMUL R63, R89.reuse, R63 ;  /* 0x0000003f593f7220 */ /* 0x040fe20000400000 */
[----:B------:R-:W-:Y:S02]  /*71d0*/  HADD2.F32 R168, -RZ, R169.H1_H1 ;  /* 0x300000a9ffa87230 */ /* 0x000fe40000004100 */
[C---:B------:R-:W-:Y:S01]  /*71e0*/  FMUL R64, R89.reuse, R64 ;  /* 0x0000004059407220 */ /* 0x040fe20000400000 */
[--C-:B------:R-:W-:Y:S02]  /*71f0*/  HADD2.F32 R169, -RZ, R171.reuse.H0_H0 ;  /* 0x200000abffa97230 */ /* 0x100fe40000004100 */
[----:B------:R-:W-:Y:S01]  /*7200*/  FMUL R65, R89, R65 ;  /* 0x0000004159417220 */ /* 0x000fe20000400000 */
[----:B------:R-:W-:Y:S01]  /*7210*/  HADD2.F32 R172, -RZ, R171.H1_H1 ;  /* 0x300000abffac7230 */ /* 0x000fe20000004100 */
[----:B------:R-:W-:Y:S01]  /*7220*/  LEA R171, R197, R200, 0x1 ;  /* 0x000000c8c5ab7211 */ /* 0x000fe200078e08ff */
[--C-:B------:R-:W-:Y:S02]  /*7230*/  HADD2.F32 R111, -RZ, R114.reuse.H0_H0 ;  /* 0x20000072ff6f7230 */ /* 0x100fe40000004100 */
[C---:B------:R-:W-:Y:S01]  /*7240*/  FMUL R66, R89.reuse, R66 ;  /* 0x0000004259427220 */ /* 0x040fe20000400000 */
[----:B------:R-:W-:Y:S02]  /*7250*/  HADD2.F32 R114, -RZ, R114.H1_H1 ;  /* 0x30000072ff727230 */ /* 0x000fe40000004100 */
[----:B------:R-:W-:Y:S01]  /*7260*/  FMUL R67, R89, R67 ;  /* 0x0000004359437220 */ /* 0x000fe20000400000 */
[----:B------:R2:W-:Y:S01]  /*7270*/  STSM.16.M88.4 [R171+0x200], R188 ;  /* 0x000200bcab007844 */ /* 0x0005e20000000200 */
[----:B-1----:R-:W-:Y:S01]  /*7280*/  F2FP.F16.F32.PACK_AB R184, R57, R56 ;  /* 0x0000003839b8723e */ /* 0x002fe200000000ff */
[----:B------:R-:W-:Y:S01]  /*7290*/  FFMA R60, R91, R111, R60 ;  /* 0x0000006f5b3c7223 */ /* 0x000fe2000000003c */
[----:B------:R-:W-:Y:S01]  /*72a0*/  F2FP.F16.F32.PACK_AB R185, R59, R58 ;  /* 0x0000003a3bb9723e */ /* 0x000fe200000000ff */
[C---:B------:R-:W-:Y:S01]  /*72b0*/  FFMA R61, R91.reuse, R114, R61 ;  /* 0x000000725b3d7223 */ /* 0x040fe2000000003d */
[C---:B------:R-:W-:Y:S01]  /*72c0*/  FFMA R62, R91.reuse, R113, R62 ;  /* 0x000000715b3e7223 */ /* 0x040fe2000000003e */
[C---:B------:R-:W-:Y:S01]  /*72d0*/  FFMA R63, R91.reuse, R116, R63 ;  /* 0x000000745b3f7223 */ /* 0x040fe2000000003f */
[----:B------:R-:W-:Y:S02]  /*72e0*/  HADD2.F32 R119, -RZ, R122.H0_H0 ;  /* 0x2000007aff777230 */ /* 0x000fe40000004100 */
[----:B------:R-:W-:Y:S01]  /*72f0*/  FFMA R64, R91, R115, R64 ;  /* 0x000000735b407223 */ /* 0x000fe20000000040 */
[----:B------:R-:W-:Y:S01]  /*7300*/  F2FP.F16.F32.PACK_AB R186, R61, R60 ;  /* 0x0000003c3dba723e */ /* 0x000fe200000000ff */
[----:B------:R-:W-:Y:S01]  /*7310*/  FFMA R65, R91, R118, R65 ;  /* 0x000000765b417223 */ /* 0x000fe20000000041 */
[----:B------:R-:W-:Y:S01]  /*7320*/  F2FP.F16.F32.PACK_AB R187, R63, R62 ;  /* 0x0000003e3fbb723e */ /* 0x000fe200000000ff */
[C---:B------:R-:W-:Y:S01]  /*7330*/  FFMA R66, R91.reuse, R117, R66 ;  /* 0x000000755b427223 */ /* 0x040fe20000000042 */
[----:B------:R-:W-:Y:S01]  /*7340*/  FFMA R67, R91, R120, R67 ;  /* 0x000000785b437223 */ /* 0x000fe20000000043 */
[----:B------:R-:W-:Y:S02]  /*7350*/  HADD2.F32 R159, -RZ, R162.H0_H0 ;  /* 0x200000a2ff9f7230 */ /* 0x000fe40000004100 */
[----:B------:R-:W-:Y:S01]  /*7360*/  FMUL R68, R89, R68 ;  /* 0x0000004459447220 */ /* 0x000fe20000400000 */
[----:B------:R-:W-:Y:S01]  /*7370*/  HADD2.F32 R122, -RZ, R122.H1_H1 ;  /* 0x3000007aff7a7230 */ /* 0x000fe20000004100 */
[----:B------:R1:W-:Y:S01]  /*7380*/  STSM.16.M88.4 [R200+0x1200], R184 ;  /* 0x001200b8c8007844 */ /* 0x0003e20000000200 */
[----:B------:R-:W-:Y:S02]  /*7390*/  HADD2.F32 R162, -RZ, R162.H1_H1 ;  /* 0x300000a2ffa27230 */ /* 0x000fe40000004100 */
[----:B------:R-:W-:Y:S01]  /*73a0*/  FFMA R68, R91, R119, R68 ;  /* 0x000000775b447223 */ /* 0x000fe20000000044 */
[C---:B------:R-:W-:Y:S01]  /*73b0*/  FMUL R69, R89.reuse, R69 ;  /* 0x0000004559457220 */ /* 0x040fe20000400000 */
[C---:B------:R-:W-:Y:S01]  /*73c0*/  FMUL R70, R89.reuse, R70 ;  /* 0x0000004659467220 */ /* 0x040fe20000400000 */
[C---:B------:R-:W-:Y:S01]  /*73d0*/  FMUL R71, R89.reuse, R71 ;  /* 0x0000004759477220 */ /* 0x040fe20000400000 */
[----:B------:R-:W-:Y:S01]  /*73e0*/  FMUL R40, R89, R40 ;  /* 0x0000002859287220 */ /* 0x000fe20000400000 */
[C---:B------:R-:W-:Y:S01]  /*73f0*/  FFMA R69, R91.reuse, R122, R69 ;  /* 0x0000007a5b457223 */ /* 0x040fe20000000045 */
[C---:B------:R-:W-:Y:S01]  /*7400*/  FFMA R70, R91.reuse, R121, R70 ;  /* 0x000000795b467223 */ /* 0x040fe20000000046 */
[C---:B------:R-:W-:Y:S01]  /*7410*/  FFMA R71, R91.reuse, R124, R71 ;  /* 0x0000007c5b477223 */ /* 0x040fe20000000047 */
[----:B------:R-:W-:Y:S01]  /*7420*/  FFMA R40, R91, R123, R40 ;  /* 0x0000007b5b287223 */ /* 0x000fe20000000028 */
[C---:B------:R-:W-:Y:S01]  /*7430*/  FMUL R41, R89.reuse, R41 ;  /* 0x0000002959297220 */ /* 0x040fe20000400000 */
[----:B------:R-:W-:Y:S01]  /*7440*/  FMUL R42, R89, R42 ;  /* 0x0000002a592a7220 */ /* 0x000fe20000400000 */
[--C-:B------:R-:W-:Y:S01]  /*7450*/  HADD2.F32 R127, -RZ, R130.reuse.H0_H0 ;  /* 0x20000082ff7f7230 */ /* 0x100fe20000004100 */
[----:B--2---:R-:W-:Y:S01]  /*7460*/  F2FP.F16.F32.PACK_AB R188, R65, R64 ;  /* 0x0000004041bc723e */ /* 0x004fe200000000ff */
[----:B------:R-:W-:Y:S01]  /*7470*/  FFMA R41, R91, R126, R41 ;  /* 0x0000007e5b297223 */ /* 0x000fe20000000029 */
[----:B------:R-:W-:Y:S01]  /*7480*/  F2FP.F16.F32.PACK_AB R189, R67, R66 ;  /* 0x0000004243bd723e */ /* 0x000fe200000000ff */
[----:B------:R-:W-:Y:S01]  /*7490*/  FFMA R42, R91, R125, R42 ;  /* 0x0000007d5b2a7223 */ /* 0x000fe2000000002a */
[----:B------:R-:W-:Y:S01]  /*74a0*/  F2FP.F16.F32.PACK_AB R190, R69, R68 ;  /* 0x0000004445be723e */ /* 0x000fe200000000ff */
[----:B------:R-:W-:Y:S01]  /*74b0*/  FMUL R43, R89, R43 ;  /* 0x0000002b592b7220 */ /* 0x000fe20000400000 */
[----:B------:R-:W-:Y:S01]  /*74c0*/  F2FP.F16.F32.PACK_AB R191, R71, R70 ;  /* 0x0000004647bf723e */ /* 0x000fe200000000ff */
[----:B------:R-:W-:Y:S02]  /*74d0*/  HADD2.F32 R130, -RZ, R130.H1_H1 ;  /* 0x30000082ff827230 */ /* 0x000fe40000004100 */
[----:B------:R-:W-:Y:S01]  /*74e0*/  FMUL R44, R89, R44 ;  /* 0x0000002c592c7220 */ /* 0x000fe20000400000 */
[----:B------:R-:W-:Y:S01]  /*74f0*/  FFMA R43, R91, R128, R43 ;  /* 0x000000805b2b7223 */ /* 0x000fe2000000002b */
[----:B------:R-:W-:Y:S01]  /*7500*/  FMUL R45, R89, R45 ;  /* 0x0000002d592d7220 */ /* 0x000fe20000400000 */
[----:B------:R2:W-:Y:S01]  /*7510*/  STSM.16.M88.4 [R171+0x1200], R188 ;  /* 0x001200bcab007844 */ /* 0x0005e20000000200 */
[----:B------:R-:W-:Y:S01]  /*7520*/  FFMA R44, R91, R127, R44 ;  /* 0x0000007f5b2c7223 */ /* 0x000fe2000000002c */
[----:B------:R-:W-:Y:S01]  /*7530*/  FMUL R46, R89, R46 ;  /* 0x0000002e592e7220 */ /* 0x000fe20000400000 */
[----:B------:R-:W-:Y:S01]  /*7540*/  FFMA R45, R91, R130, R45 ;  /* 0x000000825b2d7223 */ /* 0x000fe2000000002d */
[C---:B------:R-:W-:Y:S01]  /*7550*/  FMUL R47, R89.reuse, R47 ;  /* 0x0000002f592f7220 */ /* 0x040fe20000400000 */
[----:B------:R-:W-:Y:S01]  /*7560*/  FMUL R48, R89, R48 ;  /* 0x0000003059307220 */ /* 0x000fe20000400000 */
[----:B-1----:R-:W-:Y:S01]  /*7570*/  F2FP.F16.F32.PACK_AB R184, R41, R40 ;  /* 0x0000002829b8723e */ /* 0x002fe200000000ff */
[----:B------:R-:W-:Y:S01]  /*7580*/  FFMA R46, R91, R129, R46 ;  /* 0x000000815b2e7223 */ /* 0x000fe2000000002e */
[----:B------:R-:W-:Y:S01]  /*7590*/  F2FP.F16.F32.PACK_AB R185, R43, R42 ;  /* 0x0000002a2bb9723e */ /* 0x000fe200000000ff */
[----:B------:R-:W-:Y:S01]  /*75a0*/  FFMA R47, R91, R132, R47 ;  /* 0x000000845b2f7223 */ /* 0x000fe2000000002f */
[----:B------:R-:W-:Y:S01]  /*75b0*/  F2FP.F16.F32.PACK_AB R186, R45, R44 ;  /* 0x0000002c2dba723e */ /* 0x000fe200000000ff */
[----:B------:R-:W-:Y:S01]  /*75c0*/  FFMA R48, R91, R131, R48 ;  /* 0x000000835b307223 */ /* 0x000fe20000000030 */
[C---:B------:R-:W-:Y:S01]  /*75d0*/  FMUL R49, R89.reuse, R49 ;  /* 0x0000003159317220 */ /* 0x040fe20000400000 */
[----:B------:R-:W-:Y:S01]  /*75e0*/  FMUL R50, R89, R50 ;  /* 0x0000003259327220 */ /* 0x000fe20000400000 */
[----:B------:R-:W-:Y:S01]  /*75f0*/  F2FP.F16.F32.PACK_AB R187, R47, R46 ;  /* 0x0000002e2fbb723e */ /* 0x000fe200000000ff */
[----:B------:R-:W-:Y:S01]  /*7600*/  FMUL R51, R89, R51 ;  /* 0x0000003359337220 */ /* 0x000fe20000400000 */
[--C-:B------:R-:W-:Y:S02]  /*7610*/  HADD2.F32 R135, -RZ, R138.reuse.H0_H0 ;  /* 0x2000008aff877230 */ /* 0x100fe40000004100 */
[C---:B------:R-:W-:Y:S01]  /*7620*/  FFMA R49, R91.reuse, R134, R49 ;  /* 0x000000865b317223 */ /* 0x040fe20000000031 */
[C---:B------:R-:W-:Y:S01]  /*7630*/  FFMA R50, R91.reuse, R133, R50 ;  /* 0x000000855b327223 */ /* 0x040fe20000000032 */
[----:B------:R1:W-:Y:S01]  /*7640*/  STSM.16.M88.4 [R200+0x2200], R184 ;  /* 0x002200b8c8007844 */ /* 0x0003e20000000200 */
[----:B------:R-:W-:Y:S01]  /*7650*/  FFMA R51, R91, R136, R51 ;  /* 0x000000885b337223 */ /* 0x000fe20000000033 */
[C---:B------:R-:W-:Y:S01]  /*7660*/  FMUL R52, R89.reuse, R52 ;  /* 0x0000003459347220 */ /* 0x040fe20000400000 */
[----:B------:R-:W-:Y:S02]  /*7670*/  HADD2.F32 R138, -RZ, R138.H1_H1 ;  /* 0x3000008aff8a7230 */ /* 0x000fe40000004100 */
[C---:B------:R-:W-:Y:S01]  /*7680*/  FMUL R53, R89.reuse, R53 ;  /* 0x0000003559357220 */ /* 0x040fe20000400000 */
[----:B------:R-:W-:Y:S01]  /*7690*/  FMUL R54, R89, R54 ;  /* 0x0000003659367220 */ /* 0x000fe20000400000 */
[----:B------:R-:W-:Y:S01]  /*76a0*/  FFMA R52, R91, R135, R52 ;  /* 0x000000875b347223 */ /* 0x000fe20000000034 */
[----:B------:R-:W-:Y:S01]  /*76b0*/  FMUL R55, R89, R55 ;  /* 0x0000003759377220 */ /* 0x000fe20000400000 */
[C---:B------:R-:W-:Y:S01]  /*76c0*/  FFMA R53, R91.reuse, R138, R53 ;  /* 0x0000008a5b357223 */ /* 0x040fe20000000035 */
[----:B------:R-:W-:Y:S01]  /*76d0*/  FFMA R54, R91, R137, R54 ;  /* 0x000000895b367223 */ /* 0x000fe20000000036 */
[----:B------:R-:W-:Y:S01]  /*76e0*/  FMUL R24, R89, R24 ;  /* 0x0000001859187220 */ /* 0x000fe20000400000 */
[----:B------:R-:W-:Y:S01]  /*76f0*/  FFMA R55, R91, R140, R55 ;  /* 0x0000008c5b377223 */ /* 0x000fe20000000037 */
[----:B--2---:R-:W-:Y:S01]  /*7700*/  F2FP.F16.F32.PACK_AB R188, R49, R48 ;  /* 0x0000003031bc723e */ /* 0x004fe200000000ff */
[----:B------:R-:W-:Y:S01]  /*7710*/  FMUL R25, R89, R25 ;  /* 0x0000001959197220 */ /* 0x000fe20000400000 */
[----:B------:R-:W-:Y:S01]  /*7720*/  F2FP.F16.F32.PACK_AB R189, R51, R50 ;  /* 0x0000003233bd723e */ /* 0x000fe200000000ff */
[----:B------:R-:W-:Y:S01]  /*7730*/  FFMA R24, R91, R139, R24 ;  /* 0x0000008b5b187223 */ /* 0x000fe20000000018 */
[----:B------:R-:W-:Y:S01]  /*7740*/  F2FP.F16.F32.PACK_AB R190, R53, R52 ;  /* 0x0000003435be723e */ /* 0x000fe200000000ff */
[----:B------:R-:W-:Y:S01]  /*7750*/  FFMA R25, R91, R142, R25 ;  /* 0x0000008e5b197223 */ /* 0x000fe20000000019 */
[----:B------:R-:W-:Y:S01]  /*7760*/  F2FP.F16.F32.PACK_AB R191, R55, R54 ;  /* 0x0000003637bf723e */ /* 0x000fe200000000ff */
[C---:B------:R-:W-:Y:S01]  /*7770*/  FMUL R26, R89.reuse, R26 ;  /* 0x0000001a591a7220 */ /* 0x040fe20000400000 */
[--C-:B------:R-:W-:Y:S02]  /*7780*/  HADD2.F32 R143, -RZ, R146.reuse.H0_H0 ;  /* 0x20000092ff8f7230 */ /* 0x100fe40000004100 */
[----:B------:R-:W-:Y:S01]  /*7790*/  FMUL R27, R89, R27 ;  /* 0x0000001b591b7220 */ /* 0x000fe20000400000 */
[----:B------:R-:W-:Y:S01]  /*77a0*/  HADD2.F32 R146, -RZ, R146.H1_H1 ;  /* 0x30000092ff927230 */ /* 0x000fe20000004100 */
[----:B------:R2:W-:Y:S01]  /*77b0*/  STSM.16.M88.4 [R171+0x2200], R188 ;  /* 0x002200bcab007844 */ /* 0x0005e20000000200 */
[C---:B------:R-:W-:Y:S01]  /*77c0*/  FFMA R26, R91.reuse, R141, R26 ;  /* 0x0000008d5b1a7223 */ /* 0x040fe2000000001a */
[----:B------:R-:W-:Y:S01]  /*77d0*/  FFMA R27, R91, R144, R27 ;  /* 0x000000905b1b7223 */ /* 0x000fe2000000001b */
[C---:B------:R-:W-:Y:S01]  /*77e0*/  FMUL R28, R89.reuse, R28 ;  /* 0x0000001c591c7220 */ /* 0x040fe20000400000 */
[C---:B------:R-:W-:Y:S01]  /*77f0*/  FMUL R29, R89.reuse, R29 ;  /* 0x0000001d591d7220 */ /* 0x040fe20000400000 */
[C---:B------:R-:W-:Y:S01]  /*7800*/  FMUL R30, R89.reuse, R30 ;  /* 0x0000001e591e7220 */ /* 0x040fe20000400000 */
[----:B------:R-:W-:Y:S01]  /*7810*/  FMUL R31, R89, R31 ;  /* 0x0000001f591f7220 */ /* 0x000fe20000400000 */
[----:B------:R-:W-:Y:S01]  /*7820*/  FFMA R28, R91, R143, R28 ;  /* 0x0000008f5b1c7223 */ /* 0x000fe2000000001c */
[----:B-1----:R-:W-:Y:S01]  /*7830*/  F2FP.F16.F32.PACK_AB R184, R25, R24 ;  /* 0x0000001819b8723e */ /* 0x002fe200000000ff */
[----:B------:R-:W-:Y:S01]  /*7840*/  FFMA R29, R91, R146, R29 ;  /* 0x000000925b1d7223 */ /* 0x000fe2000000001d */
[----:B------:R-:W-:Y:S01]  /*7850*/  F2FP.F16.F32.PACK_AB R185, R27, R26 ;  /* 0x0000001a1bb9723e */ /* 0x000fe200000000ff */
[C---:B------:R-:W-:Y:S01]  /*7860*/  FFMA R30, R91.reuse, R145, R30 ;  /* 0x000000915b1e7223 */ /* 0x040fe2000000001e */
[----:B------:R-:W-:Y:S01]  /*7870*/  FFMA R31, R91, R148, R31 ;  /* 0x000000945b1f7223 */ /* 0x000fe2000000001f */
[----:B------:R-:W-:Y:S01]  /*7880*/  FMUL R32, R89, R32 ;  /* 0x0000002059207220 */ /* 0x000fe20000400000 */
[----:B------:R-:W-:Y:S01]  /*7890*/  F2FP.F16.F32.PACK_AB R186, R29, R28 ;  /* 0x0000001c1dba723e */ /* 0x000fe200000000ff */
[C---:B------:R-:W-:Y:S01]  /*78a0*/  FMUL R33, R89.reuse, R33 ;  /* 0x0000002159217220 */ /* 0x040fe20000400000 */
[----:B------:R-:W-:Y:S01]  /*78b0*/  FMUL R34, R89, R34 ;  /* 0x0000002259227220 */ /* 0x000fe20000400000 */
[----:B------:R-:W-:Y:S01]  /*78c0*/  F2FP.F16.F32.PACK_AB R187, R31, R30 ;  /* 0x0000001e1fbb723e */ /* 0x000fe200000000ff */
[C---:B------:R-:W-:Y:S01]  /*78d0*/  FFMA R32, R91.reuse, R147, R32 ;  /* 0x000000935b207223 */ /* 0x040fe20000000020 */
[C---:B------:R-:W-:Y:S01]  /*78e0*/  FFMA R33, R91.reuse, R150, R33 ;  /* 0x000000965b217223 */ /* 0x040fe20000000021 */
[----:B------:R-:W-:Y:S01]  /*78f0*/  FFMA R34, R91, R149, R34 ;  /* 0x000000955b227223 */ /* 0x000fe20000000022 */
[C---:B------:R-:W-:Y:S01]  /*7900*/  FMUL R35, R89.reuse, R35 ;  /* 0x0000002359237220 */ /* 0x040fe20000400000 */
[--C-:B------:R-:W-:Y:S01]  /*7910*/  HADD2.F32 R151, -RZ, R154.reuse.H0_H0 ;  /* 0x2000009aff977230 */ /* 0x100fe20000004100 */
[----:B------:R1:W-:Y:S01]  /*7920*/  STSM.16.M88.4 [R200+0x3200], R184 ;  /* 0x003200b8c8007844 */ /* 0x0003e20000000200 */
[----:B------:R-:W-:Y:S01]  /*7930*/  FMUL R36, R89, R36 ;  /* 0x0000002459247220 */ /* 0x000fe20000400000 */
[----:B------:R-:W-:Y:S02]  /*7940*/  HADD2.F32 R154, -RZ, R154.H1_H1 ;  /* 0x3000009aff9a7230 */ /* 0x000fe40000004100 */
[----:B------:R-:W-:Y:S01]  /*7950*/  FFMA R35, R91, R152, R35 ;  /* 0x000000985b237223 */ /* 0x000fe20000000023 */
[----:B------:R-:W-:Y:S01]  /*7960*/  FMUL R37, R89, R37 ;  /* 0x0000002559257220 */ /* 0x000fe20000400000 */
[----:B------:R-:W-:Y:S01]  /*7970*/  FFMA R36, R91, R151, R36 ;  /* 0x000000975b247223 */ /* 0x000fe20000000024 */
[C---:B------:R-:W-:Y:S01]  /*7980*/  FMUL R38, R89.reuse, R38 ;  /* 0x0000002659267220 */ /* 0x040fe20000400000 */
[----:B------:R-:W-:Y:S01]  /*7990*/  FMUL R39, R89, R39 ;  /* 0x0000002759277220 */ /* 0x000fe20000400000 */
[----:B--2---:R-:W-:Y:S01]  /*79a0*/  F2FP.F16.F32.PACK_AB R188, R33, R32 ;  /* 0x0000002021bc723e */ /* 0x004fe200000000ff */
        /* <DEDUP_REMOVED lines=13> */
[----:B------:R1:W-:Y:S01]  /*7a80*/  STSM.16.M88.4 [R171+0x3200], R188 ;  /* 0x003200bcab007844 */ /* 0x0003e20000000200 */
[----:B------:R-:W-:Y:S01]  /*7a90*/  FMUL R8, R89, R8 ;  /* 0x0000000859087220 */ /* 0x000fe20000400000 */
[----:B------:R-:W-:Y:S01]  /*7aa0*/  F2FP.F16.F32.PACK_AB R156, R5, R4 ;  /* 0x00000004059c723e */ /* 0x000fe200000000ff */
[----:B------:R-:W-:Y:S01]  /*7ab0*/  FFMA R7, R91, R160, R7 ;  /* 0x000000a05b077223 */ /* 0x000fe20000000007 */
[----:B------:R-:W-:Y:S01]  /*7ac0*/  FMUL R9, R89, R9 ;  /* 0x0000000959097220 */ /* 0x000fe20000400000 */
[----:B------:R-:W-:Y:S01]  /*7ad0*/  FFMA R8, R91, R159, R8 ;  /* 0x0000009f5b087223 */ /* 0x000fe20000000008 */
[C---:B------:R-:W-:Y:S01]  /*7ae0*/  FMUL R10, R89.reuse, R10 ;  /* 0x0000000a590a7220 */ /* 0x040fe20000400000 */
[C---:B------:R-:W-:Y:S01]  /*7af0*/  FMUL R11, R89.reuse, R11 ;  /* 0x0000000b590b7220 */ /* 0x040fe20000400000 */
[----:B------:R-:W-:Y:S01]  /*7b00*/  FMUL R12, R89, R12 ;  /* 0x0000000c590c7220 */ /* 0x000fe20000400000 */
[----:B------:R-:W-:Y:S01]  /*7b10*/  FFMA R9, R91, R162, R9 ;  /* 0x000000a25b097223 */ /* 0x000fe20000000009 */
[----:B------:R-:W-:Y:S01]  /*7b20*/  FMUL R13, R89, R13 ;  /* 0x0000000d590d7220 */ /* 0x000fe20000400000 */
[----:B------:R-:W-:Y:S01]  /*7b30*/  FFMA R10, R91, R161, R10 ;  /* 0x000000a15b0a7223 */ /* 0x000fe2000000000a */
[----:B------:R-:W-:Y:S01]  /*7b40*/  FMUL R14, R89, R14 ;  /* 0x0000000e590e7220 */ /* 0x000fe20000400000 */
[----:B------:R-:W-:Y:S01]  /*7b50*/  FFMA R11, R91, R164, R11 ;  /* 0x000000a45b0b7223 */ /* 0x000fe2000000000b */
[--C-:B------:R-:W-:Y:S02]  /*7b60*/  HADD2.F32 R167, -RZ, R170.reuse.H0_H0 ;  /* 0x200000aaffa77230 */ /* 0x100fe40000004100 */
[----:B------:R-:W-:Y:S01]  /*7b70*/  FMUL R15, R89, R15 ;  /* 0x0000000f590f7220 */ /* 0x000fe20000400000 */
[----:B------:R-:W-:Y:S01]  /*7b80*/  FFMA R12, R91, R163, R12 ;  /* 0x000000a35b0c7223 */ /* 0x000fe2000000000c */
[----:B------:R-:W-:Y:S02]  /*7b90*/  HADD2.F32 R170, -RZ, R170.H1_H1 ;  /* 0x300000aaffaa7230 */ /* 0x000fe40000004100 */
[----:B------:R-:W-:Y:S01]  /*7ba0*/  FMUL R16, R89, R16 ;  /* 0x0000001059107220 */ /* 0x000fe20000400000 */
[----:B------:R-:W-:Y:S01]  /*7bb0*/  FFMA R13, R91, R166, R13 ;  /* 0x000000a65b0d7223 */ /* 0x000fe2000000000d */
[----:B------:R-:W-:Y:S01]  /*7bc0*/  FMUL R17, R89, R17 ;  /* 0x0000001159117220 */ /* 0x000fe20000400000 */
[----:B------:R-:W-:Y:S01]  /*7bd0*/  FFMA R14, R91, R165, R14 ;  /* 0x000000a55b0e7223 */ /* 0x000fe2000000000e */
[----:B------:R-:W-:Y:S01]  /*7be0*/  FMUL R18, R89, R18 ;  /* 0x0000001259127220 */ /* 0x000fe20000400000 */
[----:B------:R-:W-:Y:S01]  /*7bf0*/  FFMA R15, R91, R168, R15 ;  /* 0x000000a85b0f7223 */ /* 0x000fe2000000000f */
[----:B------:R-:W-:Y:S01]  /*7c00*/  FMUL R19, R89, R19 ;  /* 0x0000001359137220 */ /* 0x000fe20000400000 */
[C---:B------:R-:W-:Y:S01]  /*7c10*/  FFMA R16, R91.reuse, R167, R16 ;  /* 0x000000a75b107223 */ /* 0x040fe20000000010 */
[C---:B------:R-:W-:Y:S01]  /*7c20*/  FFMA R17, R91.reuse, R170, R17 ;  /* 0x000000aa5b117223 */ /* 0x040fe20000000011 */
[C---:B------:R-:W-:Y:S01]  /*7c30*/  FFMA R18, R91.reuse, R169, R18 ;  /* 0x000000a95b127223 */ /* 0x040fe20000000012 */
[----:B------:R-:W-:Y:S01]  /*7c40*/  FFMA R19, R91, R172, R19 ;  /* 0x000000ac5b137223 */ /* 0x000fe20000000013 */
[----:B------:R-:W-:Y:S01]  /*7c50*/  F2FP.F16.F32.PACK_AB R157, R7, R6 ;  /* 0x00000006079d723e */ /* 0x000fe200000000ff */
[----:B------:R-:W-:Y:S01]  /*7c60*/  UIADD3 UR7, UPT, UPT, UR46, 0x1, URZ ;  /* 0x000000012e077890 */ /* 0x000fe2000fffe0ff */
[----:B------:R-:W-:Y:S01]  /*7c70*/  F2FP.F16.F32.PACK_AB R158, R9, R8 ;  /* 0x00000008099e723e */ /* 0x000fe200000000ff */
[----:B------:R-:W-:Y:S01]  /*7c80*/  BSSY.RECONVERGENT B0, `(.L_x_102) ;  /* 0x000002e000007945 */ /* 0x000fe20003800200 */
[----:B------:R-:W-:Y:S02]  /*7c90*/  F2FP.F16.F32.PACK_AB R159, R11, R10 ;  /* 0x0000000a0b9f723e */ /* 0x000fe400000000ff */
[----:B------:R-:W-:Y:S02]  /*7ca0*/  F2FP.F16.F32.PACK_AB R160, R13, R12 ;  /* 0x0000000c0da0723e */ /* 0x000fe400000000ff */
[----:B------:R-:W-:Y:S01]  /*7cb0*/  F2FP.F16.F32.PACK_AB R161, R15, R14 ;  /* 0x0000000e0fa1723e */ /* 0x000fe200000000ff */
[----:B------:R1:W-:Y:S01]  /*7cc0*/  STSM.16.M88.4 [R200+0x4200], R156 ;  /* 0x0042009cc8007844 */ /* 0x0003e20000000200 */
[----:B------:R-:W-:Y:S02]  /*7cd0*/  F2FP.F16.F32.PACK_AB R162, R17, R16 ;  /* 0x0000001011a2723e */ /* 0x000fe400000000ff */
[----:B------:R-:W-:Y:S05]  /*7ce0*/  F2FP.F16.F32.PACK_AB R163, R19, R18 ;  /* 0x0000001213a3723e */ /* 0x000fea00000000ff */
[----:B------:R1:W-:Y:S01]  /*7cf0*/  STSM.16.M88.4 [R171+0x4200], R160 ;  /* 0x004200a0ab007844 */ /* 0x0003e20000000200 */
[----:B------:R-:W-:Y:S01]  /*7d00*/  @!PT LDS RZ, [RZ] ;  /* 0x00000000fffff984 */ /* 0x000fe20000000800 */
[----:B------:R-:W-:Y:S01]  /*7d10*/  @!PT LDS RZ, [RZ] ;  /* 0x00000000fffff984 */ /* 0x000fe20000000800 */
[----:B------:R-:W-:Y:S01]  /*7d20*/  @!PT LDS RZ, [RZ] ;  /* 0x00000000fffff984 */ /* 0x000fe20000000800 */
[----:B------:R-:W-:Y:S01]  /*7d30*/  @!PT LDS RZ, [RZ] ;  /* 0x00000000fffff984 */ /* 0x000fe20000000800 */
[----:B------:R2:W-:Y:S07]  /*7d40*/  MEMBAR.ALL.CTA ;  /* 0x0000000000007992 */ /* 0x0005ee0000008000 */
[----:B--2---:R-:W2:Y:S02]  /*7d50*/  FENCE.VIEW.ASYNC.S ;  /* 0x00000000000073c6 */ /* 0x004ea40000000000 */
[----:B--2---:R-:W-:Y:S06]  /*7d60*/  BAR.SYNC.DEFER_BLOCKING 0x1, 0x80 ;  /* 0x0042000000007b1d */ /* 0x004fec0000010000 */
[----:B------:R-:W-:Y:S05]  /*7d70*/  @P0 BRA `(.L_x_103) ;  /* 0x0000000000780947 */ /* 0x000fea0003800000 */
[----:B------:R-:W2:Y:S01]  /*7d80*/  LDCU.64 UR12, c[0x0][0x348] ;  /* 0x00006900ff0c77ac */ /* 0x000ea20008000a00 */
[----:B------:R-:W-:Y:S02]  /*7d90*/  UIMAD UR6, UR46, 0x5000, UR45 ;  /* 0x000050002e0678a4 */ /* 0x000fe4000f8e022d */
[----:B------:R-:W-:Y:S02]  /*7da0*/  UIMAD UR9, UR48, 0xa0, URZ ;  /* 0x000000a0300978a4 */ /* 0x000fe4000f8e02ff */
[----:B------:R-:W-:Y:S02]  /*7db0*/  USHF.L.U32 UR10, UR47, 0x6, URZ ;  /* 0x000000062f0a7899 */ /* 0x000fe400080006ff */
[----:B------:R-:W-:Y:S01]  /*7dc0*/  UIADD3 UR8, UPT, UPT, UR6, 0x200, URZ ;  /* 0x0000020006087890 */ /* 0x000fe2000fffe0ff */
[----:B------:R-:W-:Y:S01]  /*7dd0*/  UMOV UR11, UR36 ;  /* 0x00000024000b7c82 */ /* 0x000fe20008000000 */
[----:B------:R-:W-:Y:S02]  /*7de0*/  UIADD3 UR25, UPT, UPT, UR9, 0x20, URZ ;  /* 0x0000002009197890 */ /* 0x000fe4000fffe0ff */
[----:B------:R-:W-:Y:S01]  /*7df0*/  UIADD3 UR24, UPT, UPT, UR6, 0x1200, URZ ;  /* 0x0000120006187890 */ /* 0x000fe2000fffe0ff */
[----:B------:R-:W-:Y:S01]  /*7e00*/  UMOV UR27, UR36 ;  /* 0x00000024001b7c82 */ /* 0x000fe20008000000 */
[----:B--2---:R-:W-:Y:S01]  /*7e10*/  UIADD3 UR4, UP0, UPT, UR12, 0x680, URZ ;  /* 0x000006800c047890 */ /* 0x004fe2000ff1e0ff */
[----:B------:R-:W-:Y:S01]  /*7e20*/  UMOV UR26, UR10 ;  /* 0x0000000a001a7c82 */ /* 0x000fe20008000000 */
[----:B------:R-:W-:Y:S02]  /*7e30*/  UIADD3 UR21, UPT, UPT, UR9, 0x40, URZ ;  /* 0x0000004009157890 */ /* 0x000fe4000fffe0ff */
[----:B------:R-:W-:Y:S02]  /*7e40*/  UIADD3.X UR5, UPT, UPT, URZ, UR13, URZ, UP0, !UPT ;  /* 0x0000000dff057290 */ /* 0x000fe400087fe4ff */
[----:B------:R-:W-:Y:S01]  /*7e50*/  UIADD3 UR20, UPT, UPT, UR6, 0x2200, URZ ;  /* 0x0000220006147890 */ /* 0x000fe2000fffe0ff */
[----:B------:R-:W-:Y:S01]  /*7e60*/  UMOV UR23, UR36 ;  /* 0x0000002400177c82 */ /* 0x000fe20008000000 */
[----:B------:R-:W-:Y:S01]  /*7e70*/  UMOV UR22, UR10 ;  /* 0x0000000a00167c82 */ /* 0x000fe20008000000 */
[----:B------:R-:W-:Y:S02]  /*7e80*/  UIADD3 UR17, UPT, UPT, UR9, 0x60, URZ ;  /* 0x0000006009117890 */ /* 0x000fe4000fffe0ff */
[----:B------:R-:W-:Y:S02]  /*7e90*/  UIADD3 UR16, UPT, UPT, UR6, 0x3200, URZ ;  /* 0x0000320006107890 */ /* 0x000fe4000fffe0ff */
[----:B------:R2:W-:Y:S01]  /*7ea0*/  UTMASTG.3D [UR8], [UR4] ;  /* 0x00000008040073b5 */ /* 0x0005e20008010000 */
[----:B------:R-:W-:Y:S01]  /*7eb0*/  UMOV UR19, UR36 ;  /* 0x0000002400137c82 */ /* 0x000fe20008000000 */
[----:B------:R-:W-:Y:S01]  /*7ec0*/  UMOV UR18, UR10 ;  /* 0x0000000a00127c82 */ /* 0x000fe20008000000 */
[----:B------:R-:W-:Y:S02]  /*7ed0*/  UIADD3 UR13, UPT, UPT, UR9, 0x80, URZ ;  /* 0x00000080090d7890 */ /* 0x000fe4000fffe0ff */
[----:B------:R-:W-:Y:S01]  /*7ee0*/  UIADD3 UR12, UPT, UPT, UR6, 0x4200, URZ ;  /* 0x00004200060c7890 */ /* 0x000fe2000fffe0ff */
[----:B------:R-:W-:Y:S01]  /*7ef0*/  UMOV UR15, UR36 ;  /* 0x00000024000f7c82 */ /* 0x000fe20008000000 */
[----:B------:R2:W-:Y:S01]  /*7f00*/  UTMASTG.3D [UR24], [UR4] ;  /* 0x00000018040073b5 */ /* 0x0005e20008010000 */
[----:B------:R-:W-:Y:S01]  /*7f10*/  UMOV UR14, UR10 ;  /* 0x0000000a000e7c82 */ /* 0x000fe20008000000 */
[----:B------:R2:W-:Y:S01]  /*7f20*/  UTMASTG.3D [UR20], [UR4] ;  /* 0x00000014040073b5 */ /* 0x0005e20008010000 */
[----:B------:R2:W-:Y:S04]  /*7f30*/  UTMASTG.3D [UR16], [UR4] ;  /* 0x00000010040073b5 */ /* 0x0005e80008010000 */
[----:B------:R2:W-:Y:S02]  /*7f40*/  UTMASTG.3D [UR12], [UR4] ;  /* 0x0000000c040073b5 */ /* 0x0005e40008010000 */
[----:B--2---:R0:W-:Y:S02]  /*7f50*/  UTMACMDFLUSH ;  /* 0x00000000000079b7 */ /* 0x0041e40000000000 */
.L_x_103:
[----:B------:R-:W-:Y:S05]  /*7f60*/  BSYNC.RECONVERGENT B0 ;  /* 0x0000000000007941 */ /* 0x000fea0003800200 */
.L_x_102:
[----:B------:R-:W-:Y:S04]  /*7f70*/  BSSY.RECONVERGENT B0, `(.L_x_104) ;  /* 0x0000003000007945 */ /* 0x000fe80003800200 */
[----:B------:R-:W-:Y:S05]  /*7f80*/  @P0 BRA `(.L_x_105) ;  /* 0x0000000000040947 */ /* 0x000fea0003800000 */
[----:B------:R-:W-:Y:S04]  /*7f90*/  DEPBAR.LE SB0, 0x0 ;  /* 0x000080000000791a */ /* 0x000fe80000000000 */
.L_x_105:
[----:B------:R-:W-:Y:S05]  /*7fa0*/  BSYNC.RECONVERGENT B0 ;  /* 0x0000000000007941 */ /* 0x000fea0003800200 */
.L_x_104:
[----:B------:R-:W-:Y:S01]  /*7fb0*/  BAR.SYNC.DEFER_BLOCKING 0x1, 0x80 ;  /* 0x0042000000007b1d */ /* 0x000fe20000010000 */
[----:B------:R-:W-:Y:S01]  /*7fc0*/  UIADD3 UR49, UPT, UPT, UR49, 0x1, URZ ;  /* 0x0000000131317890 */ /* 0x000fe2000fffe0ff */
[----:B------:R-:W-:Y:S03]  /*7fd0*/  IADD3 R88, PT, PT, R88, 0x1, RZ ;  /* 0x0000000158587810 */ /* 0x000fe60007ffe0ff */
[----:B------:R-:W-:Y:S09]  /*7fe0*/  UISETP.NE.AND UP0, UPT, UR49, URZ, UPT ;  /* 0x000000ff3100728c */ /* 0x000ff2000bf05270 */
[----:B------:R-:W-:Y:S05]  /*7ff0*/  BRA.U !UP0, `(.L_x_106) ;  /* 0x0000000108287547 */ /* 0x000fea000b800000 */
[----:B------:R-:W-:Y:S01]  /*8000*/  ISETP.NE.AND P0, PT, R199, RZ, PT ;  /* 0x000000ffc700720c */ /* 0x000fe20003f05270 */
[----:B------:R-:W-:Y:S11]  /*8010*/  IMAD.U32 R0, RZ, RZ, UR42 ;  /* 0x0000002aff007e24 */ /* 0x000ff6000f8e00ff */
[----:B------:R-:W-:Y:S01]  /*8020*/  @!UPT UIADD3 URZ, UPT, UPT, URZ, URZ, URZ ;  /* 0x000000fffffff290 */ /* 0x000fe2000fffe0ff */
[C---:B------:R-:W-:Y:S01]  /*8030*/  @P0 LEA R3, R193.reuse, UR45, 0x3 ;  /* 0x0000002dc1030c11 */ /* 0x040fe2000f8e18ff */
[----:B------:R-:W-:Y:S04]  /*8040*/  VIADD R193, R193, 0x1 ;  /* 0x00000001c1c17836 */ /* 0x000fe80000000000 */
[----:B------:R-:W-:Y:S05]  /*8050*/  @P0 VIADD R3, R3, 0x40 ;  /* 0x0000004003030836 */ /* 0x000fea0000000000 */
[----:B------:R-:W-:Y:S04]  /*8060*/  @P0 PRMT R0, R0, 0x654, R3 ;  /* 0x0000065400000816 */ /* 0x000fe80000000003 */
[----:B------:R2:W-:Y:S01]  /*8070*/  @P0 SYNCS.ARRIVE.TRANS64.RED.A1T0 RZ, [R0+URZ], RZ ;  /* 0x000000ff00ff09a7 */ /* 0x0005e200081004ff */
[C---:B------:R-:W-:Y:S04]  /*8080*/  ISETP.NE.AND P0, PT, R193.reuse, 0x2, PT ;  /* 0x00000002c100780c */ /* 0x040fe80003f05270 */
[----:B------:R-:W-:Y:S09]  /*8090*/  SEL R193, R193, RZ, P0 ;  /* 0x000000ffc1c17207 */ /* 0x000ff20000000000 */
.L_x_106:
[----:B------:R-:W-:Y:S01]  /*80a0*/  ISETP.NE.AND P0, PT, R192, 0x2, PT ;  /* 0x00000002c000780c */ /* 0x000fe20003f05270 */
[----:B------:R-:W-:Y:S01]  /*80b0*/  UISETP.NE.AND UP1, UPT, UR56, URZ, UPT ;  /* 0x000000ff3800728c */ /* 0x000fe2000bf25270 */
[----:B------:R-:W-:Y:S01]  /*80c0*/  ISETP.NE.AND P1, PT, R88, 0x4, PT ;  /* 0x000000045800780c */ /* 0x000fe20003f25270 */
[----:B------:R-:W-:Y:S01]  /*80d0*/  UISETP.NE.AND UP0, UPT, UR7, 0x2, UPT ;  /* 0x000000020700788c */ /* 0x000fe2000bf05270 */
[----:B------:R-:W-:Y:S01]  /*80e0*/  SEL R3, RZ, 0x1, P0 ;  /* 0x00000001ff037807 */ /* 0x000fe20000000000 */
[----:B------:R-:W-:Y:S01]  /*80f0*/  UIADD3 UR48, UPT, UPT, UR37, UR60, URZ ;  /* 0x0000003c25307290 */ /* 0x000fe2000fffe0ff */
[----:B--2---:R-:W-:Y:S01]  /*8100*/  SEL R0, RZ, 0x1, P1 ;  /* 0x00000001ff007807 */ /* 0x004fe20000800000 */
[----:B------:R-:W-:Y:S01]  /*8110*/  USEL UR4, URZ, 0x1, UP0 ;  /* 0x00000001ff047887 */ /* 0x000fe20008000000 */
[----:B------:R-:W-:Y:S01]  /*8120*/  LOP3.LUT R194, R194, R3, RZ, 0x3c, !PT ;  /* 0x00000003c2c27212 */ /* 0x000fe200078e3cff */
[----:B------:R-:W-:Y:S01]  /*8130*/  UIADD3 UR47, UPT, UPT, UR38, UR61, URZ ;  /* 0x0000003d262f7290 */ /* 0x000fe2000fffe0ff */
[----:B------:R-:W-:Y:S01]  /*8140*/  LOP3.LUT R195, R195, R0, RZ, 0x3c, !PT ;  /* 0x00000000c3c37212 */ /* 0x000fe200078e3cff */
[----:B------:R-:W-:Y:S01]  /*8150*/  USEL UR46, UR7, URZ, UP0 ;  /* 0x000000ff072e7287 */ /* 0x000fe20008000000 */
[----:B------:R-:W-:Y:S01]  /*8160*/  SEL R192, R192, RZ, P0 ;  /* 0x000000ffc0c07207 */ /* 0x000fe20000000000 */
[----:B------:R-:W-:Y:S01]  /*8170*/  UMOV UR36, UR57 ;  /* 0x0000003900247c82 */ /* 0x000fe20008000000 */
[----:B------:R-:W-:Y:S02]  /*8180*/  SEL R88, R88, RZ, P1 ;  /* 0x000000ff58587207 */ /* 0x000fe40000800000 */
[----:B------:R-:W-:Y:S01]  /*8190*/  LOP3.LUT R196, R196, UR4, RZ, 0x3c, !PT ;  /* 0x00000004c4c47c12 */ /* 0x000fe2000f8e3cff */
[----:B------:R-:W-:Y:S06]  /*81a0*/  BRA.U UP1, `(.L_x_107) ;  /* 0xffffffd101147547 */ /* 0x000fec000b83ffff */
[----:B------:R-:W-:-:S09]  /*81b0*/  UISETP.NE.AND UP0, UPT, UR63, URZ, UPT ;  /* 0x000000ff3f00728c */ /* 0x000fd2000bf05270 */
[----:B------:R-:W-:Y:S05]  /*81c0*/  BRA.U !UP0, `(.L_x_108) ;  /* 0x0000000108487547 */ /* 0x000fea000b800000 */
[----:B------:R-:W2:Y:S02]  /*81d0*/  LDCU.64 UR4, c[0x0][0x890] ;  /* 0x00011200ff0477ac */ /* 0x000ea40008000a00 */
[----:B--2---:R-:W-:-:S04]  /*81e0*/  UISETP.NE.U32.AND UP0, UPT, UR4, URZ, UPT ;  /* 0x000000ff0400728c */ /* 0x004fc8000bf05070 */
[----:B------:R-:W-:-:S09]  /*81f0*/  UISETP.NE.AND.EX UP0, UPT, UR5, URZ, UPT, UP0 ;  /* 0x000000ff0500728c */ /* 0x000fd2000bf05300 */
[----:B------:R-:W-:Y:S05]  /*8200*/  BRA.U UP0, `(.L_x_109) ;  /* 0x00000001000c7547 */ /* 0x000fea000b800000 */
[----:B------:R-:W-:-:S13]  /*8210*/  FSETP.NEU.AND P0, PT, R91, RZ, PT ;  /* 0x000000ff5b00720b */ /* 0x000fda0003f0d000 */
[----:B------:R-:W-:Y:S05]  /*8220*/  @!P0 EXIT ;  /* 0x000000000000894d */ /* 0x000fea0003800000 */
[----:B------:R-:W-:Y:S05]  /*8230*/  BRA `(.L_x_108) ;  /* 0x00000000002c7947 */ /* 0x000fea0003800000 */
.L_x_109:
[----:B------:R-:W-:Y:S01]  /*8240*/  LOP3.LUT P0, RZ, R182, 0xff, RZ, 0xc0, !PT ;  /* 0x000000ffb6ff7812 */ /* 0x000fe2000780c0ff */
[----:B------:R-:W-:-:S12]  /*8250*/  BSSY.RECONVERGENT B0, `(.L_x_108) ;  /* 0x0000009000007945 */ /* 0x000fd80003800200 */
[----:B------:R-:W-:Y:S05]  /*8260*/  @P0 BRA `(.L_x_110) ;  /* 0x0000000000140947 */ /* 0x000fea0003800000 */
[----:B------:R-:W2:Y:S02]  /*8270*/  LDCU.64 UR4, c[0x0][0x888] ;  /* 0x00011100ff0477ac */ /* 0x000ea40008000a00 */
[----:B--2---:R-:W-:-:S04]  /*8280*/  ISETP.NE.U32.AND P0, PT, RZ, UR4, PT ;  /* 0x00000004ff007c0c */ /* 0x004fc8000bf05070 */
[----:B------:R-:W-:-:S13]  /*8290*/  ISETP.NE.AND.EX P0, PT, RZ, UR5, PT, P0 ;  /* 0x00000005ff007c0c */ /* 0x000fda000bf05300 */
[----:B------:R-:W-:Y:S05]  /*82a0*/  @!P0 EXIT ;  /* 0x000000000000894d */ /* 0x000fea0003800000 */
[----:B------:R-:W-:Y:S05]  /*82b0*/  BRA `(.L_x_111) ;  /* 0x0000000000087947 */ /* 0x000fea0003800000 */
.L_x_110:
[----:B------:R-:W-:-:S13]  /*82c0*/  FSETP.NEU.AND P0, PT, R91, RZ, PT ;  /* 0x000000ff5b00720b */ /* 0x000fda0003f0d000 */
[----:B------:R-:W-:Y:S05]  /*82d0*/  @!P0 EXIT ;  /* 0x000000000000894d */ /* 0x000fea0003800000 */
.L_x_111:
[----:B------:R-:W-:Y:S05]  /*82e0*/  BSYNC.RECONVERGENT B0 ;  /* 0x0000000000007941 */ /* 0x000fea0003800200 */
.L_x_108:
[----:B------:R-:W-:-:S04]  /*82f0*/  DEPBAR.LE SB0, 0x0 ;  /* 0x000080000000791a */ /* 0x000fc80000000000 */
[----:B------:R-:W-:Y:S05]  /*8300*/  EXIT ;  /* 0x000000000000794d */ /* 0x000fea0003800000 */
.L_x_24:
[----:B---3--:R3:W4:Y:S02]  /*8310*/  SYNCS.PHASECHK.TRANS64.TRYWAIT P0, [R3+URZ+0xd0], R2 ;  /* 0x0000d002030075a7 */ /* 0x00872400080011ff */
[----:B----4-:R-:W-:Y:S05]  /*8320*/  @!P0 NANOSLEEP.SYNCS 0x989680 ;  /* 0x009896800000895d */ /* 0x010fea0003900000 */
[----:B------:R-:W4:Y:S02]  /*8330*/  @!P0 SYNCS.PHASECHK.TRANS64 P0, [R3+URZ+0xd0], R2 ;  /* 0x0000d002030085a7 */ /* 0x000f2400080010ff */
[----:B----4-:R-:W-:Y:S05]  /*8340*/  @!P0 BRA `(.L_x_24) ;  /* 0xfffffffc00f08947 */ /* 0x010fea000383ffff */
[----:B------:R-:W-:Y:S05]  /*8350*/  BRA `(.L_x_112) ;  /* 0xffffff9400287947 */ /* 0x000fea000383ffff */
.L_x_27:
[----:B--2---:R-:W-:Y:S07]  /*8360*/  MOV R0, UR33 ;  /* 0x0000002100007c02 */ /* 0x004fee0008000f00 */
.L_x_113:
[----:B--2---:R2:W3:Y:S02]  /*8370*/  SYNCS.PHASECHK.TRANS64.TRYWAIT P0, [R0+URZ+0x18], R3 ;  /* 0x00001803000075a7 */ /* 0x0044e400080011ff */
[----:B---3--:R-:W-:Y:S05]  /*8380*/  @!P0 NANOSLEEP.SYNCS 0x989680 ;  /* 0x009896800000895d */ /* 0x008fea0003900000 */
[----:B------:R-:W3:Y:S02]  /*8390*/  @!P0 SYNCS.PHASECHK.TRANS64 P0, [R0+URZ+0x18], R3 ;  /* 0x00001803000085a7 */ /* 0x000ee400080010ff */
[----:B---3--:R-:W-:Y:S05]  /*83a0*/  @!P0 BRA `(.L_x_113) ;  /* 0xfffffffc00f08947 */ /* 0x008fea000383ffff */
[----:B------:R-:W-:Y:S05]  /*83b0*/  BRA `(.L_x_26) ;  /* 0xffffff9400707947 */ /* 0x000fea000383ffff */
.L_x_34:
[----:B-1----:R-:W-:Y:S07]  /*83c0*/  MOV R0, UR33 ;  /* 0x0000002100007c02 */ /* 0x002fee0008000f00 */
.L_x_114:
[----:B-1----:R1:W2:Y:S02]  /*83d0*/  SYNCS.PHASECHK.TRANS64.TRYWAIT P0, [R0+URZ+0x18], R3 ;  /* 0x00001803000075a7 */ /* 0x0022a400080011ff */
[----:B--2---:R-:W-:Y:S05]  /*83e0*/  @!P0 NANOSLEEP.SYNCS 0x989680 ;  /* 0x009896800000895d */ /* 0x004fea0003900000 */
[----:B------:R-:W2:Y:S02]  /*83f0*/  @!P0 SYNCS.PHASECHK.TRANS64 P0, [R0+URZ+0x18], R3 ;  /* 0x00001803000085a7 */ /* 0x000ea400080010ff */
[----:B--2---:R-:W-:Y:S05]  /*8400*/  @!P0 BRA `(.L_x_114) ;  /* 0xfffffffc00f08947 */ /* 0x004fea000383ffff */
[----:B------:R-:W-:Y:S05]  /*8410*/  BRA `(.L_x_33) ;  /* 0xffffff9800607947 */ /* 0x000fea000383ffff */
.L_x_39:
[----:B-1----:R1:W2:Y:S02]  /*8420*/  SYNCS.PHASECHK.TRANS64.TRYWAIT P0, [R3+URZ+0x60], R0 ;  /* 0x00006000030075a7 */ /* 0x0022a400080011ff */
[----:B--2---:R-:W-:Y:S05]  /*8430*/  @!P0 NANOSLEEP.SYNCS 0x989680 ;  /* 0x009896800000895d */ /* 0x004fea0003900000 */
[----:B------:R-:W2:Y:S02]  /*8440*/  @!P0 SYNCS.PHASECHK.TRANS64 P0, [R3+URZ+0x60], R0 ;  /* 0x00006000030085a7 */ /* 0x000ea400080010ff */
[----:B--2---:R-:W-:Y:S05]  /*8450*/  @!P0 BRA `(.L_x_39) ;  /* 0xfffffffc00f08947 */ /* 0x004fea000383ffff */
[----:B------:R-:W-:Y:S05]  /*8460*/  BRA `(.L_x_115) ;  /* 0xffffff9c00307947 */ /* 0x000fea000383ffff */
.L_x_43:
[----:B-1----:R-:W-:-:S07]  /*8470*/  MOV R0, UR4 ;  /* 0x0000000400007c02 */ /* 0x002fce0008000f00 */
.L_x_116:
[----:B-1----:R1:W2:Y:S02]  /*8480*/  SYNCS.PHASECHK.TRANS64.TRYWAIT P0, [R0+URZ], R3 ;  /* 0x00000003000075a7 */ /* 0x0022a400080011ff */
[----:B--2---:R-:W-:Y:S05]  /*8490*/  @!P0 NANOSLEEP.SYNCS 0x989680 ;  /* 0x009896800000895d */ /* 0x004fea0003900000 */
[----:B------:R-:W2:Y:S02]  /*84a0*/  @!P0 SYNCS.PHASECHK.TRANS64 P0, [R0+URZ], R3 ;  /* 0x00000003000085a7 */ /* 0x000ea400080010ff */
[----:B--2---:R-:W-:Y:S05]  /*84b0*/  @!P0 BRA `(.L_x_116) ;  /* 0xfffffffc00f08947 */ /* 0x004fea000383ffff */
[----:B------:R-:W-:Y:S05]  /*84c0*/  BRA `(.L_x_117) ;  /* 0xffffffa000d47947 */ /* 0x000fea000383ffff */
.L_x_44:
[----:B------:R-:W-:-:S07]  /*84d0*/  MOV R0, UR5 ;  /* 0x0000000500007c02 */ /* 0x000fce0008000f00 */
.L_x_118:
[----:B-1----:R1:W2:Y:S02]  /*84e0*/  SYNCS.PHASECHK.TRANS64.TRYWAIT P0, [R0+URZ], R3 ;  /* 0x00000003000075a7 */ /* 0x0022a400080011ff */
[----:B--2---:R-:W-:Y:S05]  /*84f0*/  @!P0 NANOSLEEP.SYNCS 0x989680 ;  /* 0x009896800000895d */ /* 0x004fea0003900000 */
[----:B------:R-:W2:Y:S02]  /*8500*/  @!P0 SYNCS.PHASECHK.TRANS64 P0, [R0+URZ], R3 ;  /* 0x00000003000085a7 */ /* 0x000ea400080010ff */
[----:B--2---:R-:W-:Y:S05]  /*8510*/  @!P0 BRA `(.L_x_118) ;  /* 0xfffffffc00f08947 */ /* 0x004fea000383ffff */
[----:B------:R-:W-:Y:S05]  /*8520*/  BRA `(.L_x_119) ;  /* 0xffffffa000e07947 */ /* 0x000fea000383ffff */
.L_x_47:
[----:B--2---:R2:W3:Y:S02]  /*8530*/  SYNCS.PHASECHK.TRANS64.TRYWAIT P0, [R2+URZ+0xc0], R5 ;  /* 0x0000c005020075a7 */ /* 0x0044e400080011ff */
[----:B---3--:R-:W-:Y:S05]  /*8540*/  @!P0 NANOSLEEP.SYNCS 0x989680 ;  /* 0x009896800000895d */ /* 0x008fea0003900000 */
[----:B------:R-:W3:Y:S02]  /*8550*/  @!P0 SYNCS.PHASECHK.TRANS64 P0, [R2+URZ+0xc0], R5 ;  /* 0x0000c005020085a7 */ /* 0x000ee400080010ff */
[----:B---3--:R-:W-:Y:S05]  /*8560*/  @!P0 BRA `(.L_x_47) ;  /* 0xfffffffc00f08947 */ /* 0x008fea000383ffff */
[----:B------:R-:W-:Y:S05]  /*8570*/  BRA `(.L_x_120) ;  /* 0xffffffa4003c7947 */ /* 0x000fea000383ffff */
.L_x_48:
[----:B------:R-:W-:-:S07]  /*8580*/  MOV R2, UR4 ;  /* 0x0000000400027c02 */ /* 0x000fce0008000f00 */
.L_x_121:
[----:B--2---:R2:W3:Y:S02]  /*8590*/  SYNCS.PHASECHK.TRANS64.TRYWAIT P0, [R2+URZ+0x70], R5 ;  /* 0x00007005020075a7 */ /* 0x0044e400080011ff */
[----:B---3--:R-:W-:Y:S05]  /*85a0*/  @!P0 NANOSLEEP.SYNCS 0x989680 ;  /* 0x009896800000895d */ /* 0x008fea0003900000 */
[----:B------:R-:W3:Y:S02]  /*85b0*/  @!P0 SYNCS.PHASECHK.TRANS64 P0, [R2+URZ+0x70], R5 ;  /* 0x00007005020085a7 */ /* 0x000ee400080010ff */
[----:B---3--:R-:W-:Y:S05]  /*85c0*/  @!P0 BRA `(.L_x_121) ;  /* 0xfffffffc00f08947 */ /* 0x008fea000383ffff */
[----:B------:R-:W-:Y:S05]  /*85d0*/  BRA `(.L_x_122) ;  /* 0xffffffa4004c7947 */ /* 0x000fea000383ffff */
.L_x_49:
[----:B--2---:R2:W3:Y:S02]  /*85e0*/  SYNCS.PHASECHK.TRANS64.TRYWAIT P1, [R2+URZ+0x60], R5 ;  /* 0x00006005020075a7 */ /* 0x0044e400080211ff */
[----:B---3--:R-:W-:Y:S05]  /*85f0*/  @!P1 NANOSLEEP.SYNCS 0x989680 ;  /* 0x009896800000995d */ /* 0x008fea0003900000 */
[----:B------:R-:W3:Y:S02]  /*8600*/  @!P1 SYNCS.PHASECHK.TRANS64 P1, [R2+URZ+0x60], R5 ;  /* 0x00006005020095a7 */ /* 0x000ee400080210ff */
[----:B---3--:R-:W-:Y:S05]  /*8610*/  @!P1 BRA `(.L_x_49) ;  /* 0xfffffffc00f09947 */ /* 0x008fea000383ffff */
[----:B------:R-:W-:Y:S05]  /*8620*/  BRA `(.L_x_123) ;  /* 0xffffffa4007c7947 */ /* 0x000fea000383ffff */
.L_x_52:
[----:B------:R-:W-:-:S07]  /*8630*/  MOV R0, UR4 ;  /* 0x0000000400007c02 */ /* 0x000fce0008000f00 */
.L_x_124:
[----:B--2---:R2:W3:Y:S02]  /*8640*/  SYNCS.PHASECHK.TRANS64.TRYWAIT P0, [R0+URZ+0x70], R3 ;  /* 0x00007003000075a7 */ /* 0x0044e400080011ff */
[----:B---3--:R-:W-:Y:S05]  /*8650*/  @!P0 NANOSLEEP.SYNCS 0x989680 ;  /* 0x009896800000895d */ /* 0x008fea0003900000 */
[----:B------:R-:W3:Y:S02]  /*8660*/  @!P0 SYNCS.PHASECHK.TRANS64 P0, [R0+URZ+0x70], R3 ;  /* 0x00007003000085a7 */ /* 0x000ee400080010ff */
[----:B---3--:R-:W-:Y:S05]  /*8670*/  @!P0 BRA `(.L_x_124) ;  /* 0xfffffffc00f08947 */ /* 0x008fea000383ffff */
[----:B------:R-:W-:Y:S05]  /*8680*/  BRA `(.L_x_51) ;  /* 0xffffffa400d07947 */ /* 0x000fea000383ffff */
.L_x_59:
[----:B-1----:R1:W2:Y:S02]  /*8690*/  SYNCS.PHASECHK.TRANS64.TRYWAIT P1, [R0+URZ+0x60], R5 ;  /* 0x00006005000075a7 */ /* 0x0022a400080211ff */
[----:B--2---:R-:W-:Y:S05]  /*86a0*/  @!P1 NANOSLEEP.SYNCS 0x989680 ;  /* 0x009896800000995d */ /* 0x004fea0003900000 */
[----:B------:R-:W2:Y:S02]  /*86b0*/  @!P1 SYNCS.PHASECHK.TRANS64 P1, [R0+URZ+0x60], R5 ;  /* 0x00006005000095a7 */ /* 0x000ea400080210ff */
[----:B--2---:R-:W-:Y:S05]  /*86c0*/  @!P1 BRA `(.L_x_59) ;  /* 0xfffffffc00f09947 */ /* 0x004fea000383ffff */
[----:B------:R-:W-:Y:S05]  /*86d0*/  BRA `(.L_x_125) ;  /* 0xffffffac00647947 */ /* 0x000fea000383ffff */
.L_x_60:
[----:B------:R-:W-:-:S07]  /*86e0*/  MOV R3, UR47 ;  /* 0x0000002f00037c02 */ /* 0x000fce0008000f00 */
.L_x_126:
[----:B-1----:R1:W2:Y:S02]  /*86f0*/  SYNCS.PHASECHK.TRANS64.TRYWAIT P0, [R3+URZ+0xa0], R0 ;  /* 0x0000a000030075a7 */ /* 0x0022a400080011ff */
[----:B--2---:R-:W-:Y:S05]  /*8700*/  @!P0 NANOSLEEP.SYNCS 0x989680 ;  /* 0x009896800000895d */ /* 0x004fea0003900000 */
[----:B------:R-:W2:Y:S02]  /*8710*/  @!P0 SYNCS.PHASECHK.TRANS64 P0, [R3+URZ+0xa0], R0 ;  /* 0x0000a000030085a7 */ /* 0x000ea400080010ff */
[----:B--2---:R-:W-:Y:S05]  /*8720*/  @!P0 BRA `(.L_x_126) ;  /* 0xfffffffc00f08947 */ /* 0x004fea000383ffff */
[----:B------:R-:W-:Y:S05]  /*8730*/  BRA `(.L_x_127) ;  /* 0xffffffac00b07947 */ /* 0x000fea000383ffff */
.L_x_63:
[----:B------:R-:W-:Y:S07]  /*8740*/  MOV R0, UR7 ;  /* 0x0000000700007c02 */ /* 0x000fee0008000f00 */
.L_x_128:
[----:B-1----:R1:W2:Y:S02]  /*8750*/  SYNCS.PHASECHK.TRANS64.TRYWAIT P0, [R0+URZ], R3 ;  /* 0x00000003000075a7 */ /* 0x0022a400080011ff */
[----:B--2---:R-:W-:Y:S05]  /*8760*/  @!P0 NANOSLEEP.SYNCS 0x989680 ;  /* 0x009896800000895d */ /* 0x004fea0003900000 */
[----:B------:R-:W2:Y:S02]  /*8770*/  @!P0 SYNCS.PHASECHK.TRANS64 P0, [R0+URZ], R3 ;  /* 0x00000003000085a7 */ /* 0x000ea400080010ff */
[----:B--2---:R-:W-:Y:S05]  /*8780*/  @!P0 BRA `(.L_x_128) ;  /* 0xfffffffc00f08947 */ /* 0x004fea000383ffff */
[----:B------:R-:W-:Y:S05]  /*8790*/  BRA `(.L_x_62) ;  /* 0xffffffac00cc7947 */ /* 0x000fea000383ffff */
.L_x_66:
[----:B------:R-:W-:-:S07]  /*87a0*/  MOV R0, UR4 ;  /* 0x0000000400007c02 */ /* 0x000fce0008000f00 */
.L_x_129:
[----:B--2---:R2:W4:Y:S02]  /*87b0*/  SYNCS.PHASECHK.TRANS64.TRYWAIT P0, [R0+URZ], R3 ;  /* 0x00000003000075a7 */ /* 0x00452400080011ff */
[----:B----4-:R-:W-:Y:S05]  /*87c0*/  @!P0 NANOSLEEP.SYNCS 0x989680 ;  /* 0x009896800000895d */ /* 0x010fea0003900000 */
[----:B------:R-:W4:Y:S02]  /*87d0*/  @!P0 SYNCS.PHASECHK.TRANS64 P0, [R0+URZ], R3 ;  /* 0x00000003000085a7 */ /* 0x000f2400080010ff */
[----:B----4-:R-:W-:Y:S05]  /*87e0*/  @!P0 BRA `(.L_x_129) ;  /* 0xfffffffc00f08947 */ /* 0x010fea000383ffff */
[----:B------:R-:W-:Y:S05]  /*87f0*/  BRA `(.L_x_130) ;  /* 0xffffffb000f87947 */ /* 0x000fea000383ffff */
.L_x_67:
[----:B------:R-:W-:-:S07]  /*8800*/  MOV R0, UR5 ;  /* 0x0000000500007c02 */ /* 0x000fce0008000f00 */
.L_x_131:
[----:B-1----:R1:W2:Y:S02]  /*8810*/  SYNCS.PHASECHK.TRANS64.TRYWAIT P0, [R0+URZ], R3 ;  /* 0x00000003000075a7 */ /* 0x0022a400080011ff */
[----:B--2---:R-:W-:Y:S05]  /*8820*/  @!P0 NANOSLEEP.SYNCS 0x989680 ;  /* 0x009896800000895d */ /* 0x004fea0003900000 */
[----:B------:R-:W2:Y:S02]  /*8830*/  @!P0 SYNCS.PHASECHK.TRANS64 P0, [R0+URZ], R3 ;  /* 0x00000003000085a7 */ /* 0x000ea400080010ff */
[----:B--2---:R-:W-:Y:S05]  /*8840*/  @!P0 BRA `(.L_x_131) ;  /* 0xfffffffc00f08947 */ /* 0x004fea000383ffff */
[----:B------:R-:W-:Y:S05]  /*8850*/  BRA `(.L_x_132) ;  /* 0xffffffb400047947 */ /* 0x000fea000383ffff */
.L_x_68:
[----:B------:R-:W-:-:S07]  /*8860*/  MOV R0, UR5 ;  /* 0x0000000500007c02 */ /* 0x000fce0008000f00 */
.L_x_133:
[----:B-1----:R1:W2:Y:S02]  /*8870*/  SYNCS.PHASECHK.TRANS64.TRYWAIT P0, [R0+URZ], R3 ;  /* 0x00000003000075a7 */ /* 0x0022a400080011ff */
[----:B--2---:R-:W-:Y:S05]  /*8880*/  @!P0 NANOSLEEP.SYNCS 0x989680 ;  /* 0x009896800000895d */ /* 0x004fea0003900000 */
[----:B------:R-:W2:Y:S02]  /*8890*/  @!P0 SYNCS.PHASECHK.TRANS64 P0, [R0+URZ], R3 ;  /* 0x00000003000085a7 */ /* 0x000ea400080010ff */
[----:B--2---:R-:W-:Y:S05]  /*88a0*/  @!P0 BRA `(.L_x_133) ;  /* 0xfffffffc00f08947 */ /* 0x004fea000383ffff */
[----:B------:R-:W-:Y:S05]  /*88b0*/  BRA `(.L_x_134) ;  /* 0xffffffb400107947 */ /* 0x000fea000383ffff */
.L_x_69:
[----:B------:R-:W-:-:S07]  /*88c0*/  MOV R0, UR4 ;  /* 0x0000000400007c02 */ /* 0x000fce0008000f00 */
.L_x_135:
[----:B-1----:R1:W2:Y:S02]  /*88d0*/  SYNCS.PHASECHK.TRANS64.TRYWAIT P0, [R0+URZ], R3 ;  /* 0x00000003000075a7 */ /* 0x0022a400080011ff */
[----:B--2---:R-:W-:Y:S05]  /*88e0*/  @!P0 NANOSLEEP.SYNCS 0x989680 ;  /* 0x009896800000895d */ /* 0x004fea0003900000 */
[----:B------:R-:W2:Y:S02]  /*88f0*/  @!P0 SYNCS.PHASECHK.TRANS64 P0, [R0+URZ], R3 ;  /* 0x00000003000085a7 */ /* 0x000ea400080010ff */
[----:B--2---:R-:W-:Y:S05]  /*8900*/  @!P0 BRA `(.L_x_135) ;  /* 0xfffffffc00f08947 */ /* 0x004fea000383ffff */
[----:B------:R-:W-:Y:S05]  /*8910*/  BRA `(.L_x_136) ;  /* 0xffffffb4001c7947 */ /* 0x000fea000383ffff */
.L_x_74:
[----:B--2---:R2:W3:Y:S02]  /*8920*/  SYNCS.PHASECHK.TRANS64.TRYWAIT P0, [R3+URZ+0x60], R0 ;  /* 0x00006000030075a7 */ /* 0x0044e400080011ff */
[----:B---3--:R-:W-:Y:S05]  /*8930*/  @!P0 NANOSLEEP.SYNCS 0x989680 ;  /* 0x009896800000895d */ /* 0x008fea0003900000 */
[----:B------:R-:W3:Y:S02]  /*8940*/  @!P0 SYNCS.PHASECHK.TRANS64 P0, [R3+URZ+0x60], R0 ;  /* 0x00006000030085a7 */ /* 0x000ee400080010ff */
[----:B---3--:R-:W-:Y:S05]  /*8950*/  @!P0 BRA `(.L_x_74) ;  /* 0xfffffffc00f08947 */ /* 0x008fea000383ffff */
[----:B------:R-:W-:Y:S05]  /*8960*/  BRA `(.L_x_137) ;  /* 0xffffffb800407947 */ /* 0x000fea000383ffff */
.L_x_77:
[----:B------:R-:W-:Y:S07]  /*8970*/  MOV R0, UR6 ;  /* 0x0000000600007c02 */ /* 0x000fee0008000f00 */
.L_x_138:
[----:B--2---:R2:W3:Y:S02]  /*8980*/  SYNCS.PHASECHK.TRANS64.TRYWAIT P1, [R0+URZ+0x58], R3 ;  /* 0x00005803000075a7 */ /* 0x0044e400080211ff */
[----:B---3--:R-:W-:Y:S05]  /*8990*/  @!P1 NANOSLEEP.SYNCS 0x989680 ;  /* 0x009896800000995d */ /* 0x008fea0003900000 */
[----:B------:R-:W3:Y:S02]  /*89a0*/  @!P1 SYNCS.PHASECHK.TRANS64 P1, [R0+URZ+0x58], R3 ;  /* 0x00005803000095a7 */ /* 0x000ee400080210ff */
[----:B---3--:R-:W-:Y:S05]  /*89b0*/  @!P1 BRA `(.L_x_138) ;  /* 0xfffffffc00f09947 */ /* 0x008fea000383ffff */
[----:B------:R-:W-:Y:S05]  /*89c0*/  BRA `(.L_x_76) ;  /* 0xffffffbc00b07947 */ /* 0x000fea000383ffff */
.L_x_80:
[----:B------:R-:W-:Y:S07]  /*89d0*/  MOV R3, UR7 ;  /* 0x0000000700037c02 */ /* 0x000fee0008000f00 */
.L_x_139:
[----:B--2---:R2:W3:Y:S02]  /*89e0*/  SYNCS.PHASECHK.TRANS64.TRYWAIT P2, [R3+URZ+0x40], R0 ;  /* 0x00004000030075a7 */ /* 0x0044e400080411ff */
[----:B---3--:R-:W-:Y:S05]  /*89f0*/  @!P2 NANOSLEEP.SYNCS 0x989680 ;  /* 0x009896800000a95d */ /* 0x008fea0003900000 */
[----:B------:R-:W3:Y:S02]  /*8a00*/  @!P2 SYNCS.PHASECHK.TRANS64 P2, [R3+URZ+0x40], R0 ;  /* 0x000040000300a5a7 */ /* 0x000ee400080410ff */
[----:B---3--:R-:W-:Y:S05]  /*8a10*/  @!P2 BRA `(.L_x_139) ;  /* 0xfffffffc00f0a947 */ /* 0x008fea000383ffff */
[----:B------:R-:W-:Y:S05]  /*8a20*/  BRA `(.L_x_140) ;  /* 0xffffffc0000c7947 */ /* 0x000fea000383ffff */
.L_x_82:
[----:B------:R-:W-:-:S07]  /*8a30*/  MOV R0, UR4 ;  /* 0x0000000400007c02 */ /* 0x000fce0008000f00 */
.L_x_141:
[----:B---3--:R3:W4:Y:S02]  /*8a40*/  SYNCS.PHASECHK.TRANS64.TRYWAIT P0, [R0+URZ], R3 ;  /* 0x00000003000075a7 */ /* 0x00872400080011ff */
[----:B----4-:R-:W-:Y:S05]  /*8a50*/  @!P0 NANOSLEEP.SYNCS 0x989680 ;  /* 0x009896800000895d */ /* 0x010fea0003900000 */
[----:B------:R-:W4:Y:S02]  /*8a60*/  @!P0 SYNCS.PHASECHK.TRANS64 P0, [R0+URZ], R3 ;  /* 0x00000003000085a7 */ /* 0x000f2400080010ff */
[----:B----4-:R-:W-:Y:S05]  /*8a70*/  @!P0 BRA `(.L_x_141) ;  /* 0xfffffffc00f08947 */ /* 0x010fea000383ffff */
[----:B------:R-:W-:Y:S05]  /*8a80*/  BRA `(.L_x_142) ;  /* 0xffffffc000fc7947 */ /* 0x000fea000383ffff */
.L_x_84:
[----:B--2---:R2:W4:Y:S02]  /*8a90*/  SYNCS.PHASECHK.TRANS64.TRYWAIT P0, [R8+URZ+0x60], R3 ;  /* 0x00006003080075a7 */ /* 0x00452400080011ff */
[----:B----4-:R-:W-:Y:S05]  /*8aa0*/  @!P0 NANOSLEEP.SYNCS 0x989680 ;  /* 0x009896800000895d */ /* 0x010fea0003900000 */
[----:B------:R-:W4:Y:S02]  /*8ab0*/  @!P0 SYNCS.PHASECHK.TRANS64 P0, [R8+URZ+0x60], R3 ;  /* 0x00006003080085a7 */ /* 0x000f2400080010ff */
[----:B----4-:R-:W-:Y:S05]  /*8ac0*/  @!P0 BRA `(.L_x_84) ;  /* 0xfffffffc00f08947 */ /* 0x010fea000383ffff */
[----:B------:R-:W-:Y:S05]  /*8ad0*/  BRA `(.L_x_143) ;  /* 0xffffffc400dc7947 */ /* 0x000fea000383ffff */
.L_x_94:
[----:B-1----:R1:W2:Y:S02]  /*8ae0*/  SYNCS.PHASECHK.TRANS64.TRYWAIT P0, [R0+URZ+0x30], R3 ;  /* 0x00003003000075a7 */ /* 0x0022a400080011ff */
[----:B--2---:R-:W-:Y:S05]  /*8af0*/  @!P0 NANOSLEEP.SYNCS 0x989680 ;  /* 0x009896800000895d */ /* 0x004fea0003900000 */
[----:B------:R-:W2:Y:S02]  /*8b00*/  @!P0 SYNCS.PHASECHK.TRANS64 P0, [R0+URZ+0x30], R3 ;  /* 0x00003003000085a7 */ /* 0x000ea400080010ff */
[----:B--2---:R-:W-:Y:S05]  /*8b10*/  @!P0 BRA `(.L_x_94) ;  /* 0xfffffffc00f08947 */ /* 0x004fea000383ffff */
[----:B------:R-:W-:Y:S05]  /*8b20*/  BRA `(.L_x_93) ;  /* 0xffffffd400387947 */ /* 0x000fea000383ffff */
.L_x_96:
[----:B-1----:R1:W3:Y:S02]  /*8b30*/  SYNCS.PHASECHK.TRANS64.TRYWAIT P1, [R151+URZ+0x80], R4 ;  /* 0x00008004970075a7 */ /* 0x0022e400080211ff */
[----:B---3--:R-:W-:Y:S05]  /*8b40*/  @!P1 NANOSLEEP.SYNCS 0x989680 ;  /* 0x009896800000995d */ /* 0x008fea0003900000 */
[----:B------:R-:W3:Y:S02]  /*8b50*/  @!P1 SYNCS.PHASECHK.TRANS64 P1, [R151+URZ+0x80], R4 ;  /* 0x00008004970095a7 */ /* 0x000ee400080210ff */
[----:B---3--:R-:W-:Y:S05]  /*8b60*/  @!P1 BRA `(.L_x_96) ;  /* 0xfffffffc00f09947 */ /* 0x008fea000383ffff */
[----:B------:R-:W-:Y:S05]  /*8b70*/  BRA `(.L_x_95) ;  /* 0xffffffd400e87947 */ /* 0x000fea000383ffff */
        .weak           $__internal_0_$__cuda_sm10x_tcgen05_guardrail_trap_col_being_dealloced_not_returned_by_alloc
        .type           $__internal_0_$__cuda_sm10x_tcgen05_guardrail_trap_col_being_dealloced_not_returned_by_alloc,@function
        .size           $__internal_0_$__cuda_sm10x_tcgen05_guardrail_trap_col_being_dealloced_not_returned_by_alloc,($__internal_1_$__cuda_sm10x_tcgen05_guardrail_trap_phase_invalid_during_alloc - $__internal_0_$__cuda_sm10x_tcgen05_guardrail_trap_col_being_dealloced_not_returned_by_alloc)
$__internal_0_$__cuda_sm10x_tcgen05_guardrail_trap_col_being_dealloced_not_returned_by_alloc:
[----:B------:R-:W-:Y:S05]  /*8b80*/  BPT.TRAP 0x1 ;  /* 0x000000040000795c */ /* 0x000fea0000300000 */
[----:B------:R-:W-:-:S04]  /*8b90*/  HFMA2 R3, -RZ, RZ, 0, 0 ;  /* 0x00000000ff037431 */ /* 0x000fc800000001ff */
[----:B------:R-:W-:Y:S05]  /*8ba0*/  RET.REL.NODEC R2 `(_ZN7cutlass13device_kernelINS_4gemm6kernel13GemmUniversalIN4cute5tupleIJiiiiEEENS1_10collective13CollectiveMmaINS1_35MainloopSm100TmaUmmaWarpSpecializedILi3ELi2ELi4ENS5_IJNS4_1CILi2EEENSA_ILi1EEESC_EEEEENS5_IJNSA_ILi64EEENSA_ILi160EEENSA_ILi128EEEEEENS_6half_tENS5_IJlSC_lEEESJ_SK_NS4_8TiledMMAINS4_8MMA_AtomIJNS4_20SM100_MMA_F16BF16_SSISJ_SJ_fLi64ELi160ELNS4_4UMMA5MajorE0ELSP_0ELNSO_7ScaleInE0ELSQ_0EEEEEENS4_6LayoutINS5_IJSC_SC_SC_EEENS5_IJNSA_ILi0EEESV_SV_EEEEENS5_IJNS4_10UnderscoreESY_SY_EEEEENS4_13SM90_TMA_LOADENS4_14ComposedLayoutINS4_7SwizzleILi3ELi4ELi3EEENS4_18smem_ptr_flag_bitsILi16EEENST_INS5_IJNSA_ILi8EEESF_EEENS5_IJSF_SC_EEEEEEEvNS4_8identityENS4_23SM90_TMA_LOAD_MULTICASTES1B_vS1C_EENS_8epilogue10collective18CollectiveEpilogueINS1F_23Sm100TmaWarpSpecializedILi2ELi1ELi80ELb1ELb0EEEJSI_NS5_IJNST_ISF_SC_EENST_ISG_SC_EEEEESJ_SK_SJ_SK_NS1F_6fusion15FusionCallbacksIS1J_NS1N_17LinearCombinationISJ_fSJ_fLNS_15FloatRoundStyleE2EEESI_S1M_JEEENS4_5SM1004TMEM4LOAD26SM100_TMEM_LOAD_16dp256b4xES11_NS12_INS13_ILi2ELi4ELi3EEES16_NST_INS5_IJS17_NSA_ILi32EEEEEENS5_IJS1Y_SC_EEEEEEENS4_17SM75_U32x4_LDSM_NENS4_14SM90_TMA_STOREES22_NS4_17SM90_U32x4_STSM_NENS4_39AutoVectorizingCopyWithAssumedAlignmentILi128EEEEEEvvEEEEvNT_6ParamsE) ;  /* 0xffffff7402147950 */ /* 0x000fea0003c3ffff */
        .weak           $__internal_1_$__cuda_sm10x_tcgen05_guardrail_trap_phase_invalid_during_alloc
        .type           $__internal_1_$__cuda_sm10x_tcgen05_guardrail_trap_phase_invalid_during_alloc,@function
        .size           $__internal_1_$__cuda_sm10x_tcgen05_guardrail_trap_phase_invalid_during_alloc,($__internal_2_$__cuda_sm10x_tcgen05_guardrail_trap_unallocated_columns_being_dealloced - $__internal_1_$__cuda_sm10x_tcgen05_guardrail_trap_phase_invalid_during_alloc)
$__internal_1_$__cuda_sm10x_tcgen05_guardrail_trap_phase_invalid_during_alloc:
[----:B------:R-:W-:Y:S05]  /*8bb0*/  BPT.TRAP 0x1 ;  /* 0x000000040000795c */ /* 0x000fea0000300000 */
[----:B------:R-:W-:-:S04]  /*8bc0*/  MOV R5, 0x0 ;  /* 0x0000000000057802 */ /* 0x000fc80000000f00 */
[----:B------:R-:W-:Y:S05]  /*8bd0*/  RET.REL.NODEC R4 `(_ZN7cutlass13device_kernelINS_4gemm6kernel13GemmUniversalIN4cute5tupleIJiiiiEEENS1_10collective13CollectiveMmaINS1_35MainloopSm100TmaUmmaWarpSpecializedILi3ELi2ELi4ENS5_IJNS4_1CILi2EEENSA_ILi1EEESC_EEEEENS5_IJNSA_ILi64EEENSA_ILi160EEENSA_ILi128EEEEEENS_6half_tENS5_IJlSC_lEEESJ_SK_NS4_8TiledMMAINS4_8MMA_AtomIJNS4_20SM100_MMA_F16BF16_SSISJ_SJ_fLi64ELi160ELNS4_4UMMA5MajorE0ELSP_0ELNSO_7ScaleInE0ELSQ_0EEEEEENS4_6LayoutINS5_IJSC_SC_SC_EEENS5_IJNSA_ILi0EEESV_SV_EEEEENS5_IJNS4_10UnderscoreESY_SY_EEEEENS4_13SM90_TMA_LOADENS4_14ComposedLayoutINS4_7SwizzleILi3ELi4ELi3EEENS4_18smem_ptr_flag_bitsILi16EEENST_INS5_IJNSA_ILi8EEESF_EEENS5_IJSF_SC_EEEEEEEvNS4_8identityENS4_23SM90_TMA_LOAD_MULTICASTES1B_vS1C_EENS_8epilogue10collective18CollectiveEpilogueINS1F_23Sm100TmaWarpSpecializedILi2ELi1ELi80ELb1ELb0EEEJSI_NS5_IJNST_ISF_SC_EENST_ISG_SC_EEEEESJ_SK_SJ_SK_NS1F_6fusion15FusionCallbacksIS1J_NS1N_17LinearCombinationISJ_fSJ_fLNS_15FloatRoundStyleE2EEESI_S1M_JEEENS4_5SM1004TMEM4LOAD26SM100_TMEM_LOAD_16dp256b4xES11_NS12_INS13_ILi2ELi4ELi3EEES16_NST_INS5_IJS17_NSA_ILi32EEEEEENS5_IJS1Y_SC_EEEEEEENS4_17SM75_U32x4_LDSM_NENS4_14SM90_TMA_STOREES22_NS4_17SM90_U32x4_STSM_NENS4_39AutoVectorizingCopyWithAssumedAlignmentILi128EEEEEEvvEEEEvNT_6ParamsE) ;  /* 0xffffff7404087950 */ /* 0x000fea0003c3ffff */
        .weak           $__internal_2_$__cuda_sm10x_tcgen05_guardrail_trap_unallocated_columns_being_dealloced
        .type           $__internal_2_$__cuda_sm10x_tcgen05_guardrail_trap_unallocated_columns_being_dealloced,@function
        .size           $__internal_2_$__cuda_sm10x_tcgen05_guardrail_trap_unallocated_columns_being_dealloced,(.L_x_145 - $__internal_2_$__cuda_sm10x_tcgen05_guardrail_trap_unallocated_columns_being_dealloced)
$__internal_2_$__cuda_sm10x_tcgen05_guardrail_trap_unallocated_columns_being_dealloced:
[----:B------:R-:W-:Y:S05]  /*8be0*/  BPT.TRAP 0x1 ;  /* 0x000000040000795c */ /* 0x000fea0000300000 */
[----:B------:R-:W-:-:S04]  /*8bf0*/  HFMA2 R3, -RZ, RZ, 0, 0 ;  /* 0x00000000ff037431 */ /* 0x000fc800000001ff */
[----:B------:R-:W-:Y:S05]  /*8c00*/  RET.REL.NODEC R2 `(_ZN7cutlass13device_kernelINS_4gemm6kernel13GemmUniversalIN4cute5tupleIJiiiiEEENS1_10collective13CollectiveMmaINS1_35MainloopSm100TmaUmmaWarpSpecializedILi3ELi2ELi4ENS5_IJNS4_1CILi2EEENSA_ILi1EEESC_EEEEENS5_IJNSA_ILi64EEENSA_ILi160EEENSA_ILi128EEEEEENS_6half_tENS5_IJlSC_lEEESJ_SK_NS4_8TiledMMAINS4_8MMA_AtomIJNS4_20SM100_MMA_F16BF16_SSISJ_SJ_fLi64ELi160ELNS4_4UMMA5MajorE0ELSP_0ELNSO_7ScaleInE0ELSQ_0EEEEEENS4_6LayoutINS5_IJSC_SC_SC_EEENS5_IJNSA_ILi0EEESV_SV_EEEEENS5_IJNS4_10UnderscoreESY_SY_EEEEENS4_13SM90_TMA_LOADENS4_14ComposedLayoutINS4_7SwizzleILi3ELi4ELi3EEENS4_18smem_ptr_flag_bitsILi16EEENST_INS5_IJNSA_ILi8EEESF_EEENS5_IJSF_SC_EEEEEEEvNS4_8identityENS4_23SM90_TMA_LOAD_MULTICASTES1B_vS1C_EENS_8epilogue10collective18CollectiveEpilogueINS1F_23Sm100TmaWarpSpecializedILi2ELi1ELi80ELb1ELb0EEEJSI_NS5_IJNST_ISF_SC_EENST_ISG_SC_EEEEESJ_SK_SJ_SK_NS1F_6fusion15FusionCallbacksIS1J_NS1N_17LinearCombinationISJ_fSJ_fLNS_15FloatRoundStyleE2EEESI_S1M_JEEENS4_5SM1004TMEM4LOAD26SM100_TMEM_LOAD_16dp256b4xES11_NS12_INS13_ILi2ELi4ELi3EEES16_NST_INS5_IJS17_NSA_ILi32EEEEEENS5_IJS1Y_SC_EEEEEEENS4_17SM75_U32x4_LDSM_NENS4_14SM90_TMA_STOREES22_NS4_17SM90_U32x4_STSM_NENS4_39AutoVectorizingCopyWithAssumedAlignmentILi128EEEEEEvvEEEEvNT_6ParamsE) ;  /* 0xffffff7002fc7950 */ /* 0x000fea0003c3ffff */
.L_x_144:
[----:B------:R-:W-:-:S00]  /*8c10*/  BRA `(.L_x_144) ;  /* 0xfffffffc00fc7947 */ /* 0x000fc0000383ffff */
[----:B------:R-:W-:-:S00]  /*8c20*/  NOP ;  /* 0x0000000000007918 */ /* 0x000fc00000000000 */
        /* <DEDUP_REMOVED lines=13> */
.L_x_145:


//--------------------- .nv.global.init           --------------------------
	.section	.nv.global.init,"aw",@progbits
.nv.global.init:
	.type		$str$27,@object
	.size		$str$27,($str$28 - $str$27)
$str$27:
        /*0000*/ 	.byte	0x28, 0x61, 0x64, 0x64, 0x72, 0x65, 0x73, 0x73, 0x20, 0x26, 0x20, 0x6d, 0x61, 0x73, 0x6b, 0x29
        /*0010*/ 	.byte	0x20, 0x3d, 0x3d, 0x20, 0x30, 0x00
	.type		$str$28,@object
	.size		$str$28,($str$26 - $str$28)
$str$28:
        /*0016*/ 	.byte	0x2f, 0x74, 0x6d, 0x70, 0x2f, 0x63, 0x75, 0x74, 0x6c, 0x61, 0x73, 0x73, 0x5f, 0x73, 0x77, 0x65
        /*0026*/ 	.byte	0x65, 0x70, 0x5f, 0x73, 0x72, 0x63, 0x2f, 0x69, 0x6e, 0x63, 0x6c, 0x75, 0x64, 0x65, 0x2f, 0x63
        /*0036*/ 	.byte	0x75, 0x74, 0x65, 0x2f, 0x70, 0x6f, 0x69, 0x6e, 0x74, 0x65, 0x72, 0x5f, 0x66, 0x6c, 0x61, 0x67
        /*0046*/ 	.byte	0x67, 0x65, 0x64, 0x2e, 0x68, 0x70, 0x70, 0x00
	.type		$str$26,@object
	.size		$str$26,($str$25 - $str$26)
$str$26:
        /*004e*/ 	.byte	0x2f, 0x74, 0x6d, 0x70, 0x2f, 0x63, 0x75, 0x74, 0x6c, 0x61, 0x73, 0x73, 0x5f, 0x73, 0x77, 0x65
        /*005e*/ 	.byte	0x65, 0x70, 0x5f, 0x73, 0x72, 0x63, 0x2f, 0x69, 0x6e, 0x63, 0x6c, 0x75, 0x64, 0x65, 0x2f, 0x63
        /*006e*/ 	.byte	0x75, 0x74, 0x65, 0x2f, 0x61, 0x74, 0x6f, 0x6d, 0x2f, 0x63, 0x6f, 0x70, 0x79, 0x5f, 0x74, 0x72
        /*007e*/ 	.byte	0x61, 0x69, 0x74, 0x73, 0x5f, 0x73, 0x6d, 0x31, 0x30, 0x30, 0x2e, 0x68, 0x70, 0x70, 0x00
	.type		$str$25,@object
	.size		$str$25,(__unnamed_1 - $str$25)
$str$25:
        /*008d*/ 	.byte	0x28, 0x28, 0x75, 0x69, 0x6e, 0x74, 0x33, 0x32, 0x5f, 0x74, 0x28, 0x74, 0x68, 0x72, 0x65, 0x61
        /*009d*/ 	.byte	0x64, 0x49, 0x64, 0x78, 0x2e, 0x78, 0x29, 0x20, 0x2f, 0x20, 0x33, 0x32, 0x29, 0x20, 0x25, 0x20
        /*00ad*/ 	.byte	0x34, 0x29, 0x20, 0x3d, 0x3d, 0x20, 0x28, 0x28, 0x28, 0x74, 0x6d, 0x65, 0x6d, 0x5f, 0x61, 0x64
        /*00bd*/ 	.byte	0x64, 0x72, 0x20, 0x3e, 0x3e, 0x20, 0x31, 0x36, 0x29, 0x20, 0x2f, 0x20, 0x33, 0x32, 0x29, 0x20
        /*00cd*/ 	.byte	0x25, 0x20, 0x34, 0x29, 0x00
	.type		__unnamed_1,@object
	.size		__unnamed_1,(__unnamed_2 - __unnamed_1)
__unnamed_1:
        /*00d2*/ 	.byte	0x61, 0x75, 0x74, 0x6f, 0x20, 0x63, 0x75, 0x74, 0x65, 0x3a, 0x3a, 0x61, 0x73, 0x5f, 0x70, 0x6f
        /* <DEDUP_REMOVED lines=24> */
        /*0262*/ 	.byte	0x32, 0x34, 0x30, 0x3e, 0x3e, 0x3e, 0x3e, 0x5d, 0x00
	.type		__unnamed_2,@object
	.size		__unnamed_2,(.L_2 - __unnamed_2)
__unnamed_2:
        /* <DEDUP_REMOVED lines=45> */
        /*053b*/ 	.byte	0x3e, 0x3e, 0x3e, 0x5d, 0x00
.L_2:


//--------------------- .nv.shared._ZN7cutlass13device_kernelINS_4gemm6kernel13GemmUniversalIN4cute5tupleIJiiiiEEENS1_10collective13CollectiveMmaINS1_35MainloopSm100TmaUmmaWarpSpecializedILi3ELi2ELi4ENS5_IJNS4_1CILi2EEENSA_ILi1EEESC_EEEEENS5_IJNSA_ILi64EEENSA_ILi160EEENSA_ILi128EEEEEENS_6half_tENS5_IJlSC_lEEESJ_SK_NS4_8TiledMMAINS4_8MMA_AtomIJNS4_20SM100_MMA_F16BF16_SSISJ_SJ_fLi64ELi160ELNS4_4UMMA5MajorE0ELSP_0ELNSO_7ScaleInE0ELSQ_0EEEEEENS4_6LayoutINS5_IJSC_SC_SC_EEENS5_IJNSA_ILi0EEESV_SV_EEEEENS5_IJNS4_10UnderscoreESY_SY_EEEEENS4_13SM90_TMA_LOADENS4_14ComposedLayoutINS4_7SwizzleILi3ELi4ELi3EEENS4_18smem_ptr_flag_bitsILi16EEENST_INS5_IJNSA_ILi8EEESF_EEENS5_IJSF_SC_EEEEEEEvNS4_8identityENS4_23SM90_TMA_LOAD_MULTICASTES1B_vS1C_EENS_8epilogue10collective18CollectiveEpilogueINS1F_23Sm100TmaWarpSpecializedILi2ELi1ELi80ELb1ELb0EEEJSI_NS5_IJNST_ISF_SC_EENST_ISG_SC_EEEEESJ_SK_SJ_SK_NS1F_6fusion15FusionCallbacksIS1J_NS1N_17LinearCombinationISJ_fSJ_fLNS_15FloatRoundStyleE2EEESI_S1M_JEEENS4_5SM1004TMEM4LOAD26SM100_TMEM_LOAD_16dp256b4xES11_NS12_INS13_ILi2ELi4ELi3EEES16_NST_INS5_IJS17_NSA_ILi32EEEEEENS5_IJS1Y_SC_EEEEEEENS4_17SM75_U32x4_LDSM_NENS4_14SM90_TMA_STOREES22_NS4_17SM90_U32x4_STSM_NENS4_39AutoVectorizingCopyWithAssumedAlignmentILi128EEEEEEvvEEEEvNT_6ParamsE --------------------------
	.section	.nv.shared._ZN7cutlass13device_kernelINS_4gemm6kernel13GemmUniversalIN4cute5tupleIJiiiiEEENS1_10collective13CollectiveMmaINS1_35MainloopSm100TmaUmmaWarpSpecializedILi3ELi2ELi4ENS5_IJNS4_1CILi2EEENSA_ILi1EEESC_EEEEENS5_IJNSA_ILi64EEENSA_ILi160EEENSA_ILi128EEEEEENS_6half_tENS5_IJlSC_lEEESJ_SK_NS4_8TiledMMAINS4_8MMA_AtomIJNS4_20SM100_MMA_F16BF16_SSISJ_SJ_fLi64ELi160ELNS4_4UMMA5MajorE0ELSP_0ELNSO_7ScaleInE0ELSQ_0EEEEEENS4_6LayoutINS5_IJSC_SC_SC_EEENS5_IJNSA_ILi0EEESV_SV_EEEEENS5_IJNS4_10UnderscoreESY_SY_EEEEENS4_13SM90_TMA_LOADENS4_14ComposedLayoutINS4_7SwizzleILi3ELi4ELi3EEENS4_18smem_ptr_flag_bitsILi16EEENST_INS5_IJNSA_ILi8EEESF_EEENS5_IJSF_SC_EEEEEEEvNS4_8identityENS4_23SM90_TMA_LOAD_MULTICASTES1B_vS1C_EENS_8epilogue10collective18CollectiveEpilogueINS1F_23Sm100TmaWarpSpecializedILi2ELi1ELi80ELb1ELb0EEEJSI_NS5_IJNST_ISF_SC_EENST_ISG_SC_EEEEESJ_SK_SJ_SK_NS1F_6fusion15FusionCallbacksIS1J_NS1N_17LinearCombinationISJ_fSJ_fLNS_15FloatRoundStyleE2EEESI_S1M_JEEENS4_5SM1004TMEM4LOAD26SM100_TMEM_LOAD_16dp256b4xES11_NS12_INS13_ILi2ELi4ELi3EEES16_NST_INS5_IJS17_NSA_ILi32EEEEEENS5_IJS1Y_SC_EEEEEEENS4_17SM75_U32x4_LDSM_NENS4_14SM90_TMA_STOREES22_NS4_17SM90_U32x4_STSM_NENS4_39AutoVectorizingCopyWithAssumedAlignmentILi128EEEEEEvvEEEEvNT_6ParamsE,"aw",@nobits
	.sectionflags	@""
	.align	16
	.zero		1024


//--------------------- .nv.shared.reserved.0     --------------------------
	.section	.nv.shared.reserved.0,"aw",@nobits
	.weak		__nv_reservedSMEM_offset_0_alias
	.size		__nv_reservedSMEM_offset_0_alias, 0, 64
	.other		__nv_reservedSMEM_offset_0_alias,@"STO_CUDA_RESERVED_SHARED STV_DEFAULT"
__nv_reservedSMEM_offset_0_alias:
	.zero		0
.nv.shared.reserved.0:
	.zero		64
	.weak		__nv_reservedSMEM_tcgen05_partition
	.type		__nv_reservedSMEM_tcgen05_partition,@object
	.size		__nv_reservedSMEM_tcgen05_partition,(.L_0 - __nv_reservedSMEM_tcgen05_partition)
__nv_reservedSMEM_tcgen05_partition:
	.zero		32
.L_0:


//--------------------- .nv.global                --------------------------
	.section	.nv.global,"aw",@nobits
.nv.global:
	.type		_ZN40_INTERNAL_d6f879e5_4_k_cu_656b0a70_244074cute1_E,@object
	.size		_ZN40_INTERNAL_d6f879e5_4_k_cu_656b0a70_244074cute1_E,(_ZN40_INTERNAL_d6f879e5_4_k_cu_656b0a70_244074cuda3std3__45__cpo6cbeginE - _ZN40_INTERNAL_d6f879e5_4_k_cu_656b0a70_244074cute1_E)
_ZN40_INTERNAL_d6f879e5_4_k_cu_656b0a70_244074cute1_E:
	.zero		1
	.type		_ZN40_INTERNAL_d6f879e5_4_k_cu_656b0a70_244074cuda3std3__45__cpo6cbeginE,@object
	.size		_ZN40_INTERNAL_d6f879e5_4_k_cu_656b0a70_244074cuda3std3__45__cpo6cbeginE,(_ZN40_INTERNAL_d6f879e5_4_k_cu_656b0a70_244074cuda3std3__48in_placeE - _ZN40_INTERNAL_d6f879e5_4_k_cu_656b0a70_244074cuda3std3__45__cpo6cbeginE)
_ZN40_INTERNAL_d6f879e5_4_k_cu_656b0a70_244074cuda3std3__45__cpo6cbeginE:
	.zero		1
	.type		_ZN40_INTERNAL_d6f879e5_4_k_cu_656b0a70_244074cuda3std3__48in_placeE,@object
	.size		_ZN40_INTERNAL_d6f879e5_4_k_cu_656b0a70_244074cuda3std3__48in_placeE,(_ZN40_INTERNAL_d6f879e5_4_k_cu_656b0a70_244074cuda3std6ranges3__45__cpo9iter_moveE - _ZN40_INTERNAL_d6f879e5_4_k_cu_656b0a70_244074cuda3std3__48in_placeE)
_ZN40_INTERNAL_d6f879e5_4_k_cu_656b0a70_244074cuda3std3__48in_placeE:
	.zero		1
	.type		_ZN40_INTERNAL_d6f879e5_4_k_cu_656b0a70_244074cuda3std6ranges3__45__cpo9iter_moveE,@object
	.size		_ZN40_INTERNAL_d6f879e5_4_k_cu_656b0a70_244074cuda3std6ranges3__45__cpo9iter_moveE,(_ZN40_INTERNAL_d6f879e5_4_k_cu_656b0a70_244074cuda3std3__45__cpo5beginE - _ZN40_INTERNAL_d6f879e5_4_k_cu_656b0a70_244074cuda3std6ranges3__45__cpo9iter_moveE)
_ZN40_INTERNAL_d6f879e5_4_k_cu_656b0a70_244074cuda3std6ranges3__45__cpo9iter_moveE:
	.zero		1
	.type		_ZN40_INTERNAL_d6f879e5_4_k_cu_656b0a70_244074cuda3std3__45__cpo5beginE,@object
	.size		_ZN40_INTERNAL_d6f879e5_4_k_cu_656b0a70_244074cuda3std3__45__cpo5beginE,(_ZN40_INTERNAL_d6f879e5_4_k_cu_656b0a70_244074cuda3std3__442_GLOBAL__N__d6f879e5_4_k_cu_656b0a70_244076ignoreE - _ZN40_INTERNAL_d6f879e5_4_k_cu_656b0a70_244074cuda3std3__45__cpo5beginE)
_ZN40_INTERNAL_d6f879e5_4_k_cu_656b0a70_244074cuda3std3__45__cpo5beginE:
	.zero		1
	.type		_ZN40_INTERNAL_d6f879e5_4_k_cu_656b0a70_244074cuda3std3__442_GLOBAL__N__d6f879e5_4_k_cu_656b0a70_244076ignoreE,@object
	.size		_ZN40_INTERNAL_d6f879e5_4_k_cu_656b0a70_244074cuda3std3__442_GLOBAL__N__d6f879e5_4_k_cu_656b0a70_244076ignoreE,(_ZN40_INTERNAL_d6f879e5_4_k_cu_656b0a70_244074cute7productE - _ZN40_INTERNAL_d6f879e5_4_k_cu_656b0a70_244074cuda3std3__442_GLOBAL__N__d6f879e5_4_k_cu_656b0a70_244076ignoreE)
_ZN40_INTERNAL_d6f879e5_4_k_cu_656b0a70_244074cuda3std3__442_GLOBAL__N__d6f879e5_4_k_cu_656b0a70_244076ignoreE:
	.zero		1
	.type		_ZN40_INTERNAL_d6f879e5_4_k_cu_656b0a70_244074cute7productE,@object
	.size		_ZN40_INTERNAL_d6f879e5_4_k_cu_656b0a70_244074cute7productE,(_ZN40_INTERNAL_d6f879e5_4_k_cu_656b0a70_244074cuda3std3__45__cpo3endE - _ZN40_INTERNAL_d6f879e5_4_k_cu_656b0a70_244074cute7productE)
_ZN40_INTERNAL_d6f879e5_4_k_cu_656b0a70_244074cute7productE:
	.zero		1
	.type		_ZN40_INTERNAL_d6f879e5_4_k_cu_656b0a70_244074cuda3std3__45__cpo3endE,@object
	.size		_ZN40_INTERNAL_d6f879e5_4_k_cu_656b0a70_244074cuda3std3__45__cpo3endE,(_ZN40_INTERNAL_d6f879e5_4_k_cu_656b0a70_244074cuda3std3__419piecewise_constructE - _ZN40_INTERNAL_d6f879e5_4_k_cu_656b0a70_244074cuda3std3__45__cpo3endE)
_ZN40_INTERNAL_d6f879e5_4_k_cu_656b0a70_244074cuda3std3__45__cpo3endE:
	.zero		1
	.type		_ZN40_INTERNAL_d6f879e5_4_k_cu_656b0a70_244074cuda3std3__419piecewise_constructE,@object
	.size		_ZN40_INTERNAL_d6f879e5_4_k_cu_656b0a70_244074cuda3std3__419piecewise_constructE,(_ZN40_INTERNAL_d6f879e5_4_k_cu_656b0a70_244074cuda3std3__45__cpo4cendE - _ZN40_INTERNAL_d6f879e5_4_k_cu_656b0a70_244074cuda3std3__419piecewise_constructE)
_ZN40_INTERNAL_d6f879e5_4_k_cu_656b0a70_244074cuda3std3__419piecewise_constructE:
	.zero		1
	.type		_ZN40_INTERNAL_d6f879e5_4_k_cu_656b0a70_244074cuda3std3__45__cpo4cendE,@object
	.size		_ZN40_INTERNAL_d6f879e5_4_k_cu_656b0a70_244074cuda3std3__45__cpo4cendE,(_ZN40_INTERNAL_d6f879e5_4_k_cu_656b0a70_244074cuda3std6ranges3__45__cpo4swapE - _ZN40_INTERNAL_d6f879e5_4_k_cu_656b0a70_244074cuda3std3__45__cpo4cendE)
_ZN40_INTERNAL_d6f879e5_4_k_cu_656b0a70_244074cuda3std3__45__cpo4cendE:
	.zero		1
	.type		_ZN40_INTERNAL_d6f879e5_4_k_cu_656b0a70_244074cuda3std6ranges3__45__cpo4swapE,@object
	.size		_ZN40_INTERNAL_d6f879e5_4_k_cu_656b0a70_244074cuda3std6ranges3__45__cpo4swapE,(.L_10 - _ZN40_INTERNAL_d6f879e5_4_k_cu_656b0a70_244074cuda3std6ranges3__45__cpo4swapE)
_ZN40_INTERNAL_d6f879e5_4_k_cu_656b0a70_244074cuda3std6ranges3__45__cpo4swapE:
	.zero		1
.L_10:


//--------------------- .nv.constant0._ZN7cutlass13device_kernelINS_4gemm6kernel13GemmUniversalIN4cute5tupleIJiiiiEEENS1_10collective13CollectiveMmaINS1_35MainloopSm100TmaUmmaWarpSpecializedILi3ELi2ELi4ENS5_IJNS4_1CILi2EEENSA_ILi1EEESC_EEEEENS5_IJNSA_ILi64EEENSA_ILi160EEENSA_ILi128EEEEEENS_6half_tENS5_IJlSC_lEEESJ_SK_NS4_8TiledMMAINS4_8MMA_AtomIJNS4_20SM100_MMA_F16BF16_SSISJ_SJ_fLi64ELi160ELNS4_4UMMA5MajorE0ELSP_0ELNSO_7ScaleInE0ELSQ_0EEEEEENS4_6LayoutINS5_IJSC_SC_SC_EEENS5_IJNSA_ILi0EEESV_SV_EEEEENS5_IJNS4_10UnderscoreESY_SY_EEEEENS4_13SM90_TMA_LOADENS4_14ComposedLayoutINS4_7SwizzleILi3ELi4ELi3EEENS4_18smem_ptr_flag_bitsILi16EEENST_INS5_IJNSA_ILi8EEESF_EEENS5_IJSF_SC_EEEEEEEvNS4_8identityENS4_23SM90_TMA_LOAD_MULTICASTES1B_vS1C_EENS_8epilogue10collective18CollectiveEpilogueINS1F_23Sm100TmaWarpSpecializedILi2ELi1ELi80ELb1ELb0EEEJSI_NS5_IJNST_ISF_SC_EENST_ISG_SC_EEEEESJ_SK_SJ_SK_NS1F_6fusion15FusionCallbacksIS1J_NS1N_17LinearCombinationISJ_fSJ_fLNS_15FloatRoundStyleE2EEESI_S1M_JEEENS4_5SM1004TMEM4LOAD26SM100_TMEM_LOAD_16dp256b4xES11_NS12_INS13_ILi2ELi4ELi3EEES16_NST_INS5_IJS17_NSA_ILi32EEEEEENS5_IJS1Y_SC_EEEEEEENS4_17SM75_U32x4_LDSM_NENS4_14SM90_TMA_STOREES22_NS4_17SM90_U32x4_STSM_NENS4_39AutoVectorizingCopyWithAssumedAlignmentILi128EEEEEEvvEEEEvNT_6ParamsE --------------------------
	.section	.nv.constant0._ZN7cutlass13device_kernelINS_4gemm6kernel13GemmUniversalIN4cute5tupleIJiiiiEEENS1_10collective13CollectiveMmaINS1_35MainloopSm100TmaUmmaWarpSpecializedILi3ELi2ELi4ENS5_IJNS4_1CILi2EEENSA_ILi1EEESC_EEEEENS5_IJNSA_ILi64EEENSA_ILi160EEENSA_ILi128EEEEEENS_6half_tENS5_IJlSC_lEEESJ_SK_NS4_8TiledMMAINS4_8MMA_AtomIJNS4_20SM100_MMA_F16BF16_SSISJ_SJ_fLi64ELi160ELNS4_4UMMA5MajorE0ELSP_0ELNSO_7ScaleInE0ELSQ_0EEEEEENS4_6LayoutINS5_IJSC_SC_SC_EEENS5_IJNSA_ILi0EEESV_SV_EEEEENS5_IJNS4_10UnderscoreESY_SY_EEEEENS4_13SM90_TMA_LOADENS4_14ComposedLayoutINS4_7SwizzleILi3ELi4ELi3EEENS4_18smem_ptr_flag_bitsILi16EEENST_INS5_IJNSA_ILi8EEESF_EEENS5_IJSF_SC_EEEEEEEvNS4_8identityENS4_23SM90_TMA_LOAD_MULTICASTES1B_vS1C_EENS_8epilogue10collective18CollectiveEpilogueINS1F_23Sm100TmaWarpSpecializedILi2ELi1ELi80ELb1ELb0EEEJSI_NS5_IJNST_ISF_SC_EENST_ISG_SC_EEEEESJ_SK_SJ_SK_NS1F_6fusion15FusionCallbacksIS1J_NS1N_17LinearCombinationISJ_fSJ_fLNS_15FloatRoundStyleE2EEESI_S1M_JEEENS4_5SM1004TMEM4LOAD26SM100_TMEM_LOAD_16dp256b4xES11_NS12_INS13_ILi2ELi4ELi3EEES16_NST_INS5_IJS17_NSA_ILi32EEEEEENS5_IJS1Y_SC_EEEEEEENS4_17SM75_U32x4_LDSM_NENS4_14SM90_TMA_STOREES22_NS4_17SM90_U32x4_STSM_NENS4_39AutoVectorizingCopyWithAssumedAlignmentILi128EEEEEEvvEEEEvNT_6ParamsE,"a",@progbits
	.sectionflags	@""
	.align	4
.nv.constant0._ZN7cutlass13device_kernelINS_4gemm6kernel13GemmUniversalIN4cute5tupleIJiiiiEEENS1_10collective13CollectiveMmaINS1_35MainloopSm100TmaUmmaWarpSpecializedILi3ELi2ELi4ENS5_IJNS4_1CILi2EEENSA_ILi1EEESC_EEEEENS5_IJNSA_ILi64EEENSA_ILi160EEENSA_ILi128EEEEEENS_6half_tENS5_IJlSC_lEEESJ_SK_NS4_8TiledMMAINS4_8MMA_AtomIJNS4_20SM100_MMA_F16BF16_SSISJ_SJ_fLi64ELi160ELNS4_4UMMA5MajorE0ELSP_0ELNSO_7ScaleInE0ELSQ_0EEEEEENS4_6LayoutINS5_IJSC_SC_SC_EEENS5_IJNSA_ILi0EEESV_SV_EEEEENS5_IJNS4_10UnderscoreESY_SY_EEEEENS4_13SM90_TMA_LOADENS4_14ComposedLayoutINS4_7SwizzleILi3ELi4ELi3EEENS4_18smem_ptr_flag_bitsILi16EEENST_INS5_IJNSA_ILi8EEESF_EEENS5_IJSF_SC_EEEEEEEvNS4_8identityENS4_23SM90_TMA_LOAD_MULTICASTES1B_vS1C_EENS_8epilogue10collective18CollectiveEpilogueINS1F_23Sm100TmaWarpSpecializedILi2ELi1ELi80ELb1ELb0EEEJSI_NS5_IJNST_ISF_SC_EENST_ISG_SC_EEEEESJ_SK_SJ_SK_NS1F_6fusion15FusionCallbacksIS1J_NS1N_17LinearCombinationISJ_fSJ_fLNS_15FloatRoundStyleE2EEESI_S1M_JEEENS4_5SM1004TMEM4LOAD26SM100_TMEM_LOAD_16dp256b4xES11_NS12_INS13_ILi2ELi4ELi3EEES16_NST_INS5_IJS17_NSA_ILi32EEEEEENS5_IJS1Y_SC_EEEEEEENS4_17SM75_U32x4_LDSM_NENS4_14SM90_TMA_STOREES22_NS4_17SM90_U32x4_STSM_NENS4_39AutoVectorizingCopyWithAssumedAlignmentILi128EEEEEEvvEEEEvNT_6ParamsE:
	.zero		2944


//--------------------- SYMBOLS --------------------------

	.type		.nv.reservedSmem.offset0,@object
	.size		.nv.reservedSmem.offset0,0x4
	.type		.nv.reservedSmem.cap,@object
	.size		.nv.reservedSmem.cap,0x4
	.type		__assertfail,@function
